	.target	sm_100a

	.elftype	@"ET_EXEC"


//--------------------- .note.nv.tkinfo           --------------------------
	.section	.note.nv.tkinfo,"",@"SHT_NOTE"
	.sectionflags	@"SHF_NOTE_NV_TKINFO"
	.tkinfo
        /*0018*/ 	.word	0x00000002
        /*0030*/ 	.string	""
        /*0030*/ 	.string	"ptxas"
        /*0030*/ 	.string	"Cuda compilation tools, release 13.0, V13.0.88"
        /*0030*/ 	.string	"Build cuda_13.0.r13.0/compiler.36424714_0"
        /*0030*/ 	.string	"-arch sm_100a -m 64 "



//--------------------- .note.nv.cuinfo           --------------------------
	.section	.note.nv.cuinfo,"",@"SHT_NOTE"
	.sectionflags	@"SHF_NOTE_NV_CUINFO"
        /*0018*/ 	.short	0x0002
        /*001a*/ 	.short	0x0064
        /*001c*/ 	.short	0x0082
	.zero		2


//--------------------- .nv.info                  --------------------------
	.section	.nv.info,"",@"SHT_CUDA_INFO"
	.align	4


	//----- nvinfo : EIATTR_REGCOUNT
	.align		4
        /*0000*/ 	.byte	0x04, 0x2f
        /*0002*/ 	.short	(.L_19 - .L_18)
	.align		4
.L_18:
        /*0004*/ 	.word	index@(_ZN7cutlass13device_kernelINS_4gemm6kernel13GemmUniversalIN4cute5tupleIJiiiiEEENS1_10collective13CollectiveMmaINS1_35MainloopSm100TmaUmmaWarpSpecializedILi12ELi2ELi4ENS5_IJNS4_1CILi1EEESB_SB_EEEEENS5_IJNSA_ILi128EEESE_NSA_ILi64EEEEEENS_12float_e4m3_tENS5_IJlSB_lEEESH_SI_NS4_8TiledMMAINS4_8MMA_AtomIJNS4_10MMA_TraitsINS4_19SM100_MMA_F8F6F4_SSEJSH_SH_fSE_SE_NS4_17integral_constantINS4_4UMMA5MajorELSP_0EEESQ_NSN_INSO_7ScaleInELSR_0EEESS_EEEEEENS4_6LayoutISC_NS5_IJNSA_ILi0EEESW_SW_EEEEENS5_IJNS4_10UnderscoreESZ_SZ_EEEEENS4_13SM90_TMA_LOADENS4_14ComposedLayoutINS4_7SwizzleILi2ELi4ELi3EEENS4_18smem_ptr_flag_bitsILi8EEENSV_INS5_IJNSA_ILi8EEESF_EEENS5_IJSF_SB_EEEEEEEvNS4_8identityES12_S1C_vS1D_EENS_8epilogue10collective18CollectiveEpilogueINS1F_23Sm100TmaWarpSpecializedILi2ELi2ELi64ELb0ELb0EEEJSG_NS5_IJNSV_ISE_SB_EENSV_ISF_SB_EEEEESH_SI_SH_SI_NS1F_6fusion15FusionCallbacksIS1J_NS1N_23LinCombPerRowBiasEltActINS1F_6thread4ReLuESH_fSH_SH_fLi16ELNS_15FloatRoundStyleE2EEESG_S1M_JEEENS4_5SM1004TMEM4LOAD26SM100_TMEM_LOAD_32dp32b64xES12_S1C_NS4_39AutoVectorizingCopyWithAssumedAlignmentILi128EEENS4_14SM90_TMA_STOREES1C_S20_S20_EEEvvEEEEvNT_6ParamsE)
        /*0008*/ 	.word	0x000000c8


	//----- nvinfo : EIATTR_FRAME_SIZE
	.align		4
.L_19:
        /*000c*/ 	.byte	0x04, 0x11
        /*000e*/ 	.short	(.L_21 - .L_20)
	.align		4
.L_20:
        /*0010*/ 	.word	index@($__internal_2_$__cuda_sm10x_tcgen05_guardrail_trap_unallocated_columns_being_dealloced)
        /*0014*/ 	.word	0x00000000


	//----- nvinfo : EIATTR_FRAME_SIZE
	.align		4
.L_21:
        /*0018*/ 	.byte	0x04, 0x11
        /*001a*/ 	.short	(.L_23 - .L_22)
	.align		4
.L_22:
        /*001c*/ 	.word	index@($__internal_1_$__cuda_sm10x_tcgen05_guardrail_trap_phase_invalid_during_alloc)
        /*0020*/ 	.word	0x00000000


	//----- nvinfo : EIATTR_FRAME_SIZE
	.align		4
.L_23:
        /*0024*/ 	.byte	0x04, 0x11
        /*0026*/ 	.short	(.L_25 - .L_24)
	.align		4
.L_24:
        /*0028*/ 	.word	index@($__internal_0_$__cuda_sm10x_tcgen05_guardrail_trap_col_being_dealloced_not_returned_by_alloc)
        /*002c*/ 	.word	0x00000000


	//----- nvinfo : EIATTR_FRAME_SIZE
	.align		4
.L_25:
        /*0030*/ 	.byte	0x04, 0x11
        /*0032*/ 	.short	(.L_27 - .L_26)
	.align		4
.L_26:
        /*0034*/ 	.word	index@(_ZN7cutlass13device_kernelINS_4gemm6kernel13GemmUniversalIN4cute5tupleIJiiiiEEENS1_10collective13CollectiveMmaINS1_35MainloopSm100TmaUmmaWarpSpecializedILi12ELi2ELi4ENS5_IJNS4_1CILi1EEESB_SB_EEEEENS5_IJNSA_ILi128EEESE_NSA_ILi64EEEEEENS_12float_e4m3_tENS5_IJlSB_lEEESH_SI_NS4_8TiledMMAINS4_8MMA_AtomIJNS4_10MMA_TraitsINS4_19SM100_MMA_F8F6F4_SSEJSH_SH_fSE_SE_NS4_17integral_constantINS4_4UMMA5MajorELSP_0EEESQ_NSN_INSO_7ScaleInELSR_0EEESS_EEEEEENS4_6LayoutISC_NS5_IJNSA_ILi0EEESW_SW_EEEEENS5_IJNS4_10UnderscoreESZ_SZ_EEEEENS4_13SM90_TMA_LOADENS4_14ComposedLayoutINS4_7SwizzleILi2ELi4ELi3EEENS4_18smem_ptr_flag_bitsILi8EEENSV_INS5_IJNSA_ILi8EEESF_EEENS5_IJSF_SB_EEEEEEEvNS4_8identityES12_S1C_vS1D_EENS_8epilogue10collective18CollectiveEpilogueINS1F_23Sm100TmaWarpSpecializedILi2ELi2ELi64ELb0ELb0EEEJSG_NS5_IJNSV_ISE_SB_EENSV_ISF_SB_EEEEESH_SI_SH_SI_NS1F_6fusion15FusionCallbacksIS1J_NS1N_23LinCombPerRowBiasEltActINS1F_6thread4ReLuESH_fSH_SH_fLi16ELNS_15FloatRoundStyleE2EEESG_S1M_JEEENS4_5SM1004TMEM4LOAD26SM100_TMEM_LOAD_32dp32b64xES12_S1C_NS4_39AutoVectorizingCopyWithAssumedAlignmentILi128EEENS4_14SM90_TMA_STOREES1C_S20_S20_EEEvvEEEEvNT_6ParamsE)
        /*0038*/ 	.word	0x00000000


	//----- nvinfo : EIATTR_MIN_STACK_SIZE
	.align		4
.L_27:
        /*003c*/ 	.byte	0x04, 0x12
        /*003e*/ 	.short	(.L_29 - .L_28)
	.align		4
.L_28:
        /*0040*/ 	.word	index@(_ZN7cutlass13device_kernelINS_4gemm6kernel13GemmUniversalIN4cute5tupleIJiiiiEEENS1_10collective13CollectiveMmaINS1_35MainloopSm100TmaUmmaWarpSpecializedILi12ELi2ELi4ENS5_IJNS4_1CILi1EEESB_SB_EEEEENS5_IJNSA_ILi128EEESE_NSA_ILi64EEEEEENS_12float_e4m3_tENS5_IJlSB_lEEESH_SI_NS4_8TiledMMAINS4_8MMA_AtomIJNS4_10MMA_TraitsINS4_19SM100_MMA_F8F6F4_SSEJSH_SH_fSE_SE_NS4_17integral_constantINS4_4UMMA5MajorELSP_0EEESQ_NSN_INSO_7ScaleInELSR_0EEESS_EEEEEENS4_6LayoutISC_NS5_IJNSA_ILi0EEESW_SW_EEEEENS5_IJNS4_10UnderscoreESZ_SZ_EEEEENS4_13SM90_TMA_LOADENS4_14ComposedLayoutINS4_7SwizzleILi2ELi4ELi3EEENS4_18smem_ptr_flag_bitsILi8EEENSV_INS5_IJNSA_ILi8EEESF_EEENS5_IJSF_SB_EEEEEEEvNS4_8identityES12_S1C_vS1D_EENS_8epilogue10collective18CollectiveEpilogueINS1F_23Sm100TmaWarpSpecializedILi2ELi2ELi64ELb0ELb0EEEJSG_NS5_IJNSV_ISE_SB_EENSV_ISF_SB_EEEEESH_SI_SH_SI_NS1F_6fusion15FusionCallbacksIS1J_NS1N_23LinCombPerRowBiasEltActINS1F_6thread4ReLuESH_fSH_SH_fLi16ELNS_15FloatRoundStyleE2EEESG_S1M_JEEENS4_5SM1004TMEM4LOAD26SM100_TMEM_LOAD_32dp32b64xES12_S1C_NS4_39AutoVectorizingCopyWithAssumedAlignmentILi128EEENS4_14SM90_TMA_STOREES1C_S20_S20_EEEvvEEEEvNT_6ParamsE)
        /*0044*/ 	.word	0x00000000
.L_29:


//--------------------- .nv.compat                --------------------------
	.section	.nv.compat,"",@"SHT_CUDA_COMPAT_INFO"
	.align	4
        /*0000*/ 	.byte	0x02, 0x09, 0x01, 0x00, 0x02, 0x02, 0x02, 0x00, 0x02, 0x05, 0x05, 0x00, 0x03, 0x07, 0x01, 0x01
        /*0010*/ 	.byte	0x02, 0x03, 0x01, 0x00, 0x02, 0x06, 0x01, 0x00, 0x04, 0x0b, 0x08, 0x00, 0x09, 0x00, 0x00, 0x00
        /*0020*/ 	.byte	0x00, 0x00, 0x00, 0x00


//--------------------- .nv.info._ZN7cutlass13device_kernelINS_4gemm6kernel13GemmUniversalIN4cute5tupleIJiiiiEEENS1_10collective13CollectiveMmaINS1_35MainloopSm100TmaUmmaWarpSpecializedILi12ELi2ELi4ENS5_IJNS4_1CILi1EEESB_SB_EEEEENS5_IJNSA_ILi128EEESE_NSA_ILi64EEEEEENS_12float_e4m3_tENS5_IJlSB_lEEESH_SI_NS4_8TiledMMAINS4_8MMA_AtomIJNS4_10MMA_TraitsINS4_19SM100_MMA_F8F6F4_SSEJSH_SH_fSE_SE_NS4_17integral_constantINS4_4UMMA5MajorELSP_0EEESQ_NSN_INSO_7ScaleInELSR_0EEESS_EEEEEENS4_6LayoutISC_NS5_IJNSA_ILi0EEESW_SW_EEEEENS5_IJNS4_10UnderscoreESZ_SZ_EEEEENS4_13SM90_TMA_LOADENS4_14ComposedLayoutINS4_7SwizzleILi2ELi4ELi3EEENS4_18smem_ptr_flag_bitsILi8EEENSV_INS5_IJNSA_ILi8EEESF_EEENS5_IJSF_SB_EEEEEEEvNS4_8identityES12_S1C_vS1D_EENS_8epilogue10collective18CollectiveEpilogueINS1F_23Sm100TmaWarpSpecializedILi2ELi2ELi64ELb0ELb0EEEJSG_NS5_IJNSV_ISE_SB_EENSV_ISF_SB_EEEEESH_SI_SH_SI_NS1F_6fusion15FusionCallbacksIS1J_NS1N_23LinCombPerRowBiasEltActINS1F_6thread4ReLuESH_fSH_SH_fLi16ELNS_15FloatRoundStyleE2EEESG_S1M_JEEENS4_5SM1004TMEM4LOAD26SM100_TMEM_LOAD_32dp32b64xES12_S1C_NS4_39AutoVectorizingCopyWithAssumedAlignmentILi128EEENS4_14SM90_TMA_STOREES1C_S20_S20_EEEvvEEEEvNT_6ParamsE --------------------------
	.section	.nv.info._ZN7cutlass13device_kernelINS_4gemm6kernel13GemmUniversalIN4cute5tupleIJiiiiEEENS1_10collective13CollectiveMmaINS1_35MainloopSm100TmaUmmaWarpSpecializedILi12ELi2ELi4ENS5_IJNS4_1CILi1EEESB_SB_EEEEENS5_IJNSA_ILi128EEESE_NSA_ILi64EEEEEENS_12float_e4m3_tENS5_IJlSB_lEEESH_SI_NS4_8TiledMMAINS4_8MMA_AtomIJNS4_10MMA_TraitsINS4_19SM100_MMA_F8F6F4_SSEJSH_SH_fSE_SE_NS4_17integral_constantINS4_4UMMA5MajorELSP_0EEESQ_NSN_INSO_7ScaleInELSR_0EEESS_EEEEEENS4_6LayoutISC_NS5_IJNSA_ILi0EEESW_SW_EEEEENS5_IJNS4_10UnderscoreESZ_SZ_EEEEENS4_13SM90_TMA_LOADENS4_14ComposedLayoutINS4_7SwizzleILi2ELi4ELi3EEENS4_18smem_ptr_flag_bitsILi8EEENSV_INS5_IJNSA_ILi8EEESF_EEENS5_IJSF_SB_EEEEEEEvNS4_8identityES12_S1C_vS1D_EENS_8epilogue10collective18CollectiveEpilogueINS1F_23Sm100TmaWarpSpecializedILi2ELi2ELi64ELb0ELb0EEEJSG_NS5_IJNSV_ISE_SB_EENSV_ISF_SB_EEEEESH_SI_SH_SI_NS1F_6fusion15FusionCallbacksIS1J_NS1N_23LinCombPerRowBiasEltActINS1F_6thread4ReLuESH_fSH_SH_fLi16ELNS_15FloatRoundStyleE2EEESG_S1M_JEEENS4_5SM1004TMEM4LOAD26SM100_TMEM_LOAD_32dp32b64xES12_S1C_NS4_39AutoVectorizingCopyWithAssumedAlignmentILi128EEENS4_14SM90_TMA_STOREES1C_S20_S20_EEEvvEEEEvNT_6ParamsE,"",@"SHT_CUDA_INFO"
	.sectionflags	@""
	.align	4


	//----- nvinfo : EIATTR_CUDA_API_VERSION
	.align		4
        /*0000*/ 	.byte	0x04, 0x37
        /*0002*/ 	.short	(.L_31 - .L_30)
.L_30:
        /*0004*/ 	.word	0x00000082


	//----- nvinfo : EIATTR_KPARAM_INFO
	.align		4
.L_31:
        /*0008*/ 	.byte	0x04, 0x17
        /*000a*/ 	.short	(.L_33 - .L_32)
.L_32:
        /*000c*/ 	.word	0x00000000
        /*0010*/ 	.short	0x0000
        /*0012*/ 	.short	0x0000
        /*0014*/ 	.byte	0x00, 0xf0, 0x01, 0x20


	//----- nvinfo : EIATTR_AT_ENTRY_FRAGMENTS
	.align		4
.L_33:
        /*0018*/ 	.byte	0x04, 0x4f
        /*001a*/ 	.short	(.L_35 - .L_34)


	//   ....[0]....
.L_34:
        /*001c*/ 	.word	0x00000006


	//----- nvinfo : EIATTR_RESERVED_SMEM_USED
	.align		4
.L_35:
        /*0020*/ 	.byte	0x01, 0x41
	.zero		2


	//----- nvinfo : EIATTR_SPARSE_MMA_MASK
	.align		4
        /*0024*/ 	.byte	0x03, 0x50
        /*0026*/ 	.short	0x0000


	//----- nvinfo : EIATTR_TCGEN05_1CTA_USED
	.align		4
        /*0028*/ 	.byte	0x01, 0x51
	.zero		2


	//----- nvinfo : EIATTR_MAXREG_COUNT
	.align		4
        /*002c*/ 	.byte	0x03, 0x1b
        /*002e*/ 	.short	0x00ff


	//----- nvinfo : EIATTR_NUM_BARRIERS
	.align		4
        /*0030*/ 	.byte	0x02, 0x4c
        /*0032*/ 	.byte	0x07
	.zero		1


	//----- nvinfo : EIATTR_EXTERNS
	.align		4
        /*0034*/ 	.byte	0x04, 0x0f
        /*0036*/ 	.short	(.L_37 - .L_36)


	//   ....[0]....
	.align		4
.L_36:
        /*0038*/ 	.word	index@(__assertfail)


	//----- nvinfo : EIATTR_MERCURY_ISA_VERSION
	.align		4
.L_37:
        /*003c*/ 	.byte	0x03, 0x5f
        /*003e*/ 	.short	0x0101


	//----- nvinfo : EIATTR_INT_WARP_WIDE_INSTR_OFFSETS
	.align		4
        /*0040*/ 	.byte	0x04, 0x31
        /*0042*/ 	.short	(.L_39 - .L_38)


	//   ....[0]....
.L_38:
        /*0044*/ 	.word	0x00001e70


	//   ....[1]....
        /*0048*/ 	.word	0x00003c50


	//   ....[2]....
        /*004c*/ 	.word	0x00003c80


	//   ....[3]....
        /*0050*/ 	.word	0x00003cd0


	//   ....[4]....
        /*0054*/ 	.word	0x000045e0


	//   ....[5]....
        /*0058*/ 	.word	0x00004650


	//   ....[6]....
        /*005c*/ 	.word	0x00004820


	//   ....[7]....
        /*0060*/ 	.word	0x00004980


	//   ....[8]....
        /*0064*/ 	.word	0x00005920


	//----- nvinfo : EIATTR_COOP_GROUP_MASK_REGIDS
	.align		4
.L_39:
        /*0068*/ 	.byte	0x04, 0x29
        /*006a*/ 	.short	(.L_41 - .L_40)


	//   ....[0]....
.L_40:
        /*006c*/ 	.word	0xffffffff


	//   ....[1]....
        /*0070*/ 	.word	0xffffffff


	//   ....[2]....
        /*0074*/ 	.word	0xffffffff


	//   ....[3]....
        /*0078*/ 	.word	0xffffffff


	//   ....[4]....
        /*007c*/ 	.word	0xffffffff


	//   ....[5]....
        /*0080*/ 	.word	0xffffffff


	//   ....[6]....
        /*0084*/ 	.word	0xffffffff


	//   ....[7]....
        /*0088*/ 	.word	0xffffffff


	//   ....[8]....
        /*008c*/ 	.word	0xffffffff


	//   ....[9]....
        /*0090*/ 	.word	0xffffffff


	//   ....[10]....
        /*0094*/ 	.word	0xffffffff


	//   ....[11]....
        /*0098*/ 	.word	0xffffffff


	//   ....[12]....
        /*009c*/ 	.word	0xffffffff


	//----- nvinfo : EIATTR_COOP_GROUP_INSTR_OFFSETS
	.align		4
.L_41:
        /*00a0*/ 	.byte	0x04, 0x28
        /*00a2*/ 	.short	(.L_43 - .L_42)


	//   ....[0]....
.L_42:
        /*00a4*/ 	.word	0x00000090


	//   ....[1]....
        /*00a8*/ 	.word	0x000004a0


	//   ....[2]....
        /*00ac*/ 	.word	0x00000740


	//   ....[3]....
        /*00b0*/ 	.word	0x000008a0


	//   ....[4]....
        /*00b4*/ 	.word	0x000009a0


	//   ....[5]....
        /*00b8*/ 	.word	0x00000b10


	//   ....[6]....
        /*00bc*/ 	.word	0x00000cb0


	//   ....[7]....
        /*00c0*/ 	.word	0x00001d50


	//   ....[8]....
        /*00c4*/ 	.word	0x00002fb0


	//   ....[9]....
        /*00c8*/ 	.word	0x000031c0


	//   ....[10]....
        /*00cc*/ 	.word	0x000031f0


	//   ....[11]....
        /*00d0*/ 	.word	0x00003b40


	//   ....[12]....
        /*00d4*/ 	.word	0x00003d70


	//----- nvinfo : EIATTR_VRC_CTA_INIT_COUNT
	.align		4
.L_43:
        /*00d8*/ 	.byte	0x02, 0x4a
        /*00da*/ 	.byte	0x80
	.zero		1


	//----- nvinfo : EIATTR_SYSCALL_OFFSETS
	.align		4
        /*00dc*/ 	.byte	0x04, 0x46
        /*00de*/ 	.short	(.L_45 - .L_44)


	//   ....[0]....
.L_44:
        /*00e0*/ 	.word	0x00005400


	//   ....[1]....
        /*00e4*/ 	.word	0x00005540


	//   ....[2]....
        /*00e8*/ 	.word	0x00005f90


	//   ....[3]....
        /*00ec*/ 	.word	0x000075a0


	//----- nvinfo : EIATTR_MBARRIER_INSTR_OFFSETS
	.align		4
.L_45:
        /*00f0*/ 	.byte	0x04, 0x39
        /*00f2*/ 	.short	(.L_47 - .L_46)


	//   ....[0]....
.L_46:
        /*00f4*/ 	.word	0x000005a0
        /*00f8*/ 	.word	0x000000ff
        /*00fc*/ 	.word	0x00000000
        /*0100*/ 	.short	0x0100
        /*0102*/ 	.byte	0x05
	.zero		1


	//   ....[1]....
        /*0104*/ 	.word	0x000005b0
        /*0108*/ 	.word	0x000000ff
        /*010c*/ 	.word	0x00000060
        /*0110*/ 	.short	0x0100
        /*0112*/ 	.byte	0x05
	.zero		1


	//   ....[2]....
        /*0114*/ 	.word	0x000005c0
        /*0118*/ 	.word	0x000000ff
        /*011c*/ 	.word	0x00000008
        /*0120*/ 	.short	0x0100
        /*0122*/ 	.byte	0x05
	.zero		1


	//   ....[3]....
        /*0124*/ 	.word	0x000005d0
        /*0128*/ 	.word	0x000000ff
        /*012c*/ 	.word	0x00000068
        /*0130*/ 	.short	0x0100
        /*0132*/ 	.byte	0x05
	.zero		1


	//   ....[4]....
        /*0134*/ 	.word	0x000005e0
        /*0138*/ 	.word	0x000000ff
        /*013c*/ 	.word	0x00000010
        /*0140*/ 	.short	0x0100
        /*0142*/ 	.byte	0x05
	.zero		1


	//   ....[5]....
        /*0144*/ 	.word	0x000005f0
        /*0148*/ 	.word	0x000000ff
        /*014c*/ 	.word	0x00000070
        /*0150*/ 	.short	0x0100
        /*0152*/ 	.byte	0x05
	.zero		1


	//   ....[6]....
        /*0154*/ 	.word	0x00000600
        /*0158*/ 	.word	0x000000ff
        /*015c*/ 	.word	0x00000018
        /*0160*/ 	.short	0x0100
        /*0162*/ 	.byte	0x05
	.zero		1


	//   ....[7]....
        /*0164*/ 	.word	0x00000610
        /*0168*/ 	.word	0x000000ff
        /*016c*/ 	.word	0x00000078
        /*0170*/ 	.short	0x0100
        /*0172*/ 	.byte	0x05
	.zero		1


	//   ....[8]....
        /*0174*/ 	.word	0x00000620
        /*0178*/ 	.word	0x000000ff
        /*017c*/ 	.word	0x00000020
        /*0180*/ 	.short	0x0100
        /*0182*/ 	.byte	0x05
	.zero		1


	//   ....[9]....
        /*0184*/ 	.word	0x00000630
        /*0188*/ 	.word	0x000000ff
        /*018c*/ 	.word	0x00000080
        /*0190*/ 	.short	0x0100
        /*0192*/ 	.byte	0x05
	.zero		1


	//   ....[10]....
        /*0194*/ 	.word	0x00000640
        /*0198*/ 	.word	0x000000ff
        /*019c*/ 	.word	0x00000028
        /*01a0*/ 	.short	0x0100
        /*01a2*/ 	.byte	0x05
	.zero		1


	//   ....[11]....
        /*01a4*/ 	.word	0x00000650
        /*01a8*/ 	.word	0x000000ff
        /*01ac*/ 	.word	0x00000088
        /*01b0*/ 	.short	0x0100
        /*01b2*/ 	.byte	0x05
	.zero		1


	//   ....[12]....
        /*01b4*/ 	.word	0x00000660
        /*01b8*/ 	.word	0x000000ff
        /*01bc*/ 	.word	0x00000030
        /*01c0*/ 	.short	0x0100
        /*01c2*/ 	.byte	0x05
	.zero		1


	//   ....[13]....
        /*01c4*/ 	.word	0x00000670
        /*01c8*/ 	.word	0x000000ff
        /*01cc*/ 	.word	0x00000090
        /*01d0*/ 	.short	0x0100
        /*01d2*/ 	.byte	0x05
	.zero		1


	//   ....[14]....
        /*01d4*/ 	.word	0x00000680
        /*01d8*/ 	.word	0x000000ff
        /*01dc*/ 	.word	0x00000038
        /*01e0*/ 	.short	0x0100
        /*01e2*/ 	.byte	0x05
	.zero		1


	//   ....[15]....
        /*01e4*/ 	.word	0x00000690
        /*01e8*/ 	.word	0x000000ff
        /*01ec*/ 	.word	0x00000098
        /*01f0*/ 	.short	0x0100
        /*01f2*/ 	.byte	0x05
	.zero		1


	//   ....[16]....
        /*01f4*/ 	.word	0x000006a0
        /*01f8*/ 	.word	0x000000ff
        /*01fc*/ 	.word	0x00000040
        /*0200*/ 	.short	0x0100
        /*0202*/ 	.byte	0x05
	.zero		1


	//   ....[17]....
        /*0204*/ 	.word	0x000006b0
        /*0208*/ 	.word	0x000000ff
        /*020c*/ 	.word	0x000000a0
        /*0210*/ 	.short	0x0100
        /*0212*/ 	.byte	0x05
	.zero		1


	//   ....[18]....
        /*0214*/ 	.word	0x000006c0
        /*0218*/ 	.word	0x000000ff
        /*021c*/ 	.word	0x00000048
        /*0220*/ 	.short	0x0100
        /*0222*/ 	.byte	0x05
	.zero		1


	//   ....[19]....
        /*0224*/ 	.word	0x000006d0
        /*0228*/ 	.word	0x000000ff
        /*022c*/ 	.word	0x000000a8
        /*0230*/ 	.short	0x0100
        /*0232*/ 	.byte	0x05
	.zero		1


	//   ....[20]....
        /*0234*/ 	.word	0x000006e0
        /*0238*/ 	.word	0x000000ff
        /*023c*/ 	.word	0x00000050
        /*0240*/ 	.short	0x0100
        /*0242*/ 	.byte	0x05
	.zero		1


	//   ....[21]....
        /*0244*/ 	.word	0x000006f0
        /*0248*/ 	.word	0x000000ff
        /*024c*/ 	.word	0x000000b0
        /*0250*/ 	.short	0x0100
        /*0252*/ 	.byte	0x05
	.zero		1


	//   ....[22]....
        /*0254*/ 	.word	0x00000700
        /*0258*/ 	.word	0x000000ff
        /*025c*/ 	.word	0x00000058
        /*0260*/ 	.short	0x0100
        /*0262*/ 	.byte	0x05
	.zero		1


	//   ....[23]....
        /*0264*/ 	.word	0x00000710
        /*0268*/ 	.word	0x000000ff
        /*026c*/ 	.word	0x000000b8
        /*0270*/ 	.short	0x0100
        /*0272*/ 	.byte	0x05
	.zero		1


	//   ....[24]....
        /*0274*/ 	.word	0x00000850
        /*0278*/ 	.word	0x000000ff
        /*027c*/ 	.word	0x000000c0
        /*0280*/ 	.short	0x0100
        /*0282*/ 	.byte	0x07
	.zero		1


	//   ....[25]....
        /*0284*/ 	.word	0x00000860
        /*0288*/ 	.word	0x000000ff
        /*028c*/ 	.word	0x000000d0
        /*0290*/ 	.short	0x0100
        /*0292*/ 	.byte	0x07
	.zero		1


	//   ....[26]....
        /*0294*/ 	.word	0x00000870
        /*0298*/ 	.word	0x000000ff
        /*029c*/ 	.word	0x000000c8
        /*02a0*/ 	.short	0x0100
        /*02a2*/ 	.byte	0x07
	.zero		1


	//   ....[27]....
        /*02a4*/ 	.word	0x00000880
        /*02a8*/ 	.word	0x000000ff
        /*02ac*/ 	.word	0x000000d8
        /*02b0*/ 	.short	0x0100
        /*02b2*/ 	.byte	0x07
	.zero		1


	//   ....[28]....
        /*02b4*/ 	.word	0x00000970
        /*02b8*/ 	.word	0x000000ff
        /*02bc*/ 	.word	0x000000e0
        /*02c0*/ 	.short	0x0100
        /*02c2*/ 	.byte	0x05
	.zero		1


	//   ....[29]....
        /*02c4*/ 	.word	0x00000980
        /*02c8*/ 	.word	0x000000ff
        /*02cc*/ 	.word	0x000000e8
        /*02d0*/ 	.short	0x0100
        /*02d2*/ 	.byte	0x05
	.zero		1


	//   ....[30]....
        /*02d4*/ 	.word	0x00000ac0
        /*02d8*/ 	.word	0x000000ff
        /*02dc*/ 	.word	0x000000f0
        /*02e0*/ 	.short	0x0100
        /*02e2*/ 	.byte	0x05
	.zero		1


	//   ....[31]....
        /*02e4*/ 	.word	0x00000ad0
        /*02e8*/ 	.word	0x000000ff
        /*02ec*/ 	.word	0x00000100
        /*02f0*/ 	.short	0x0100
        /*02f2*/ 	.byte	0x05
	.zero		1


	//   ....[32]....
        /*02f4*/ 	.word	0x00000ae0
        /*02f8*/ 	.word	0x000000ff
        /*02fc*/ 	.word	0x000000f8
        /*0300*/ 	.short	0x0100
        /*0302*/ 	.byte	0x05
	.zero		1


	//   ....[33]....
        /*0304*/ 	.word	0x00000af0
        /*0308*/ 	.word	0x000000ff
        /*030c*/ 	.word	0x00000108
        /*0310*/ 	.short	0x0100
        /*0312*/ 	.byte	0x05
	.zero		1


	//   ....[34]....
        /*0314*/ 	.word	0x00000c20
        /*0318*/ 	.word	0x000000ff
        /*031c*/ 	.word	0x00000110
        /*0320*/ 	.short	0x0100
        /*0322*/ 	.byte	0x07
	.zero		1


	//   ....[35]....
        /*0324*/ 	.word	0x00000c30
        /*0328*/ 	.word	0x000000ff
        /*032c*/ 	.word	0x00000130
        /*0330*/ 	.short	0x0100
        /*0332*/ 	.byte	0x07
	.zero		1


	//   ....[36]....
        /*0334*/ 	.word	0x00000c40
        /*0338*/ 	.word	0x000000ff
        /*033c*/ 	.word	0x00000118
        /*0340*/ 	.short	0x0100
        /*0342*/ 	.byte	0x07
	.zero		1


	//   ....[37]....
        /*0344*/ 	.word	0x00000c50
        /*0348*/ 	.word	0x000000ff
        /*034c*/ 	.word	0x00000138
        /*0350*/ 	.short	0x0100
        /*0352*/ 	.byte	0x07
	.zero		1


	//   ....[38]....
        /*0354*/ 	.word	0x00000c60
        /*0358*/ 	.word	0x000000ff
        /*035c*/ 	.word	0x00000120
        /*0360*/ 	.short	0x0100
        /*0362*/ 	.byte	0x07
	.zero		1


	//   ....[39]....
        /*0364*/ 	.word	0x00000c70
        /*0368*/ 	.word	0x000000ff
        /*036c*/ 	.word	0x00000140
        /*0370*/ 	.short	0x0100
        /*0372*/ 	.byte	0x07
	.zero		1


	//   ....[40]....
        /*0374*/ 	.word	0x00000c80
        /*0378*/ 	.word	0x000000ff
        /*037c*/ 	.word	0x00000128
        /*0380*/ 	.short	0x0100
        /*0382*/ 	.byte	0x07
	.zero		1


	//   ....[41]....
        /*0384*/ 	.word	0x00000c90
        /*0388*/ 	.word	0x000000ff
        /*038c*/ 	.word	0x00000148
        /*0390*/ 	.short	0x0100
        /*0392*/ 	.byte	0x07
	.zero		1


	//   ....[42]....
        /*0394*/ 	.word	0x00000d80
        /*0398*/ 	.word	0x000000ff
        /*039c*/ 	.word	0x00000150
        /*03a0*/ 	.short	0x0100
        /*03a2*/ 	.byte	0x05
	.zero		1


	//   ....[43]....
        /*03a4*/ 	.word	0x00000d90
        /*03a8*/ 	.word	0x000000ff
        /*03ac*/ 	.word	0x00000160
        /*03b0*/ 	.short	0x0100
        /*03b2*/ 	.byte	0x05
	.zero		1


	//   ....[44]....
        /*03b4*/ 	.word	0x00000da0
        /*03b8*/ 	.word	0x000000ff
        /*03bc*/ 	.word	0x00000158
        /*03c0*/ 	.short	0x0100
        /*03c2*/ 	.byte	0x05
	.zero		1


	//   ....[45]....
        /*03c4*/ 	.word	0x00000db0
        /*03c8*/ 	.word	0x000000ff
        /*03cc*/ 	.word	0x00000168
        /*03d0*/ 	.short	0x0100
        /*03d2*/ 	.byte	0x05
	.zero		1


	//   ....[46]....
        /*03d4*/ 	.word	0x00001660
        /*03d8*/ 	.word	0x00000002
        /*03dc*/ 	.word	0x00000160
        /*03e0*/ 	.short	0x010a
        /*03e2*/ 	.byte	0xff
	.zero		1


	//   ....[47]....
        /*03e4*/ 	.word	0x00001690
        /*03e8*/ 	.word	0x00000002
        /*03ec*/ 	.word	0x00000150
        /*03f0*/ 	.short	0x0101
        /*03f2*/ 	.byte	0xff
	.zero		1


	//   ....[48]....
        /*03f4*/ 	.word	0x00001760
        /*03f8*/ 	.word	0x000000ff
        /*03fc*/ 	.word	0x00000060
        /*0400*/ 	.short	0x010a
        /*0402*/ 	.byte	0x08
	.zero		1


	//   ....[49]....
        /*0404*/ 	.word	0x00001800
        /*0408*/ 	.word	0x000000ff
        /*040c*/ 	.word	0x00000060
        /*0410*/ 	.short	0x010a
        /*0412*/ 	.byte	0x21
	.zero		1


	//   ....[50]....
        /*0414*/ 	.word	0x00001960
        /*0418*/ 	.word	0x000000ff
        /*041c*/ 	.word	0x00000060
        /*0420*/ 	.short	0x010a
        /*0422*/ 	.byte	0x08
	.zero		1


	//   ....[51]....
        /*0424*/ 	.word	0x00001a70
        /*0428*/ 	.word	0x000000ff
        /*042c*/ 	.word	0x000000e8
        /*0430*/ 	.short	0x0101
        /*0432*/ 	.byte	0x04
	.zero		1


	//   ....[52]....
        /*0434*/ 	.word	0x00001a80
        /*0438*/ 	.word	0x000000ff
        /*043c*/ 	.word	0x00000060
        /*0440*/ 	.short	0x010a
        /*0442*/ 	.byte	0x08
	.zero		1


	//   ....[53]....
        /*0444*/ 	.word	0x00001b00
        /*0448*/ 	.word	0x000000ff
        /*044c*/ 	.word	0x00000060
        /*0450*/ 	.short	0x010a
        /*0452*/ 	.byte	0x11
	.zero		1


	//   ....[54]....
        /*0454*/ 	.word	0x00001c60
        /*0458*/ 	.word	0x000000ff
        /*045c*/ 	.word	0x00000060
        /*0460*/ 	.short	0x010a
        /*0462*/ 	.byte	0x08
	.zero		1


	//   ....[55]....
        /*0464*/ 	.word	0x00001d80
        /*0468*/ 	.word	0x00000002
        /*046c*/ 	.word	0x000000f0
        /*0470*/ 	.short	0x010a
        /*0472*/ 	.byte	0xff
	.zero		1


	//   ....[56]....
        /*0474*/ 	.word	0x00001e40
        /*0478*/ 	.word	0x00000002
        /*047c*/ 	.word	0x00000000
        /*0480*/ 	.short	0x0101
        /*0482*/ 	.byte	0xff
	.zero		1


	//   ....[57]....
        /*0484*/ 	.word	0x000023a0
        /*0488*/ 	.word	0x000000ff
        /*048c*/ 	.word	0x00000000
        /*0490*/ 	.short	0x010a
        /*0492*/ 	.byte	0x05
	.zero		1


	//   ....[58]....
        /*0494*/ 	.word	0x00002430
        /*0498*/ 	.word	0x000000ff
        /*049c*/ 	.word	0x00000000
        /*04a0*/ 	.short	0x010a
        /*04a2*/ 	.byte	0x05
	.zero		1


	//   ....[59]....
        /*04a4*/ 	.word	0x000024c0
        /*04a8*/ 	.word	0x000000ff
        /*04ac*/ 	.word	0x00000000
        /*04b0*/ 	.short	0x010a
        /*04b2*/ 	.byte	0x05
	.zero		1


	//   ....[60]....
        /*04b4*/ 	.word	0x00002550
        /*04b8*/ 	.word	0x000000ff
        /*04bc*/ 	.word	0x00000000
        /*04c0*/ 	.short	0x010a
        /*04c2*/ 	.byte	0x05
	.zero		1


	//   ....[61]....
        /*04c4*/ 	.word	0x000025e0
        /*04c8*/ 	.word	0x000000ff
        /*04cc*/ 	.word	0x00000000
        /*04d0*/ 	.short	0x010a
        /*04d2*/ 	.byte	0x05
	.zero		1


	//   ....[62]....
        /*04d4*/ 	.word	0x00002670
        /*04d8*/ 	.word	0x000000ff
        /*04dc*/ 	.word	0x00000000
        /*04e0*/ 	.short	0x010a
        /*04e2*/ 	.byte	0x05
	.zero		1


	//   ....[63]....
        /*04e4*/ 	.word	0x00002700
        /*04e8*/ 	.word	0x000000ff
        /*04ec*/ 	.word	0x00000000
        /*04f0*/ 	.short	0x010a
        /*04f2*/ 	.byte	0x05
	.zero		1


	//   ....[64]....
        /*04f4*/ 	.word	0x00002790
        /*04f8*/ 	.word	0x000000ff
        /*04fc*/ 	.word	0x00000000
        /*0500*/ 	.short	0x010a
        /*0502*/ 	.byte	0x05
	.zero		1


	//   ....[65]....
        /*0504*/ 	.word	0x00002820
        /*0508*/ 	.word	0x000000ff
        /*050c*/ 	.word	0x00000000
        /*0510*/ 	.short	0x010a
        /*0512*/ 	.byte	0x05
	.zero		1


	//   ....[66]....
        /*0514*/ 	.word	0x000028b0
        /*0518*/ 	.word	0x000000ff
        /*051c*/ 	.word	0x00000000
        /*0520*/ 	.short	0x010a
        /*0522*/ 	.byte	0x05
	.zero		1


	//   ....[67]....
        /*0524*/ 	.word	0x00002940
        /*0528*/ 	.word	0x000000ff
        /*052c*/ 	.word	0x00000000
        /*0530*/ 	.short	0x010a
        /*0532*/ 	.byte	0x05
	.zero		1


	//   ....[68]....
        /*0534*/ 	.word	0x000029e0
        /*0538*/ 	.word	0x00000000
        /*053c*/ 	.word	0x00000000
        /*0540*/ 	.short	0x010a
        /*0542*/ 	.byte	0xff
	.zero		1


	//   ....[69]....
        /*0544*/ 	.word	0x00002b00
        /*0548*/ 	.word	0x00000000
        /*054c*/ 	.word	0x00000150
        /*0550*/ 	.short	0x010a
        /*0552*/ 	.byte	0xff
	.zero		1


	//   ....[70]....
        /*0554*/ 	.word	0x00002b70
        /*0558*/ 	.word	0x00000000
        /*055c*/ 	.word	0x00000000
        /*0560*/ 	.short	0x0101
        /*0562*/ 	.byte	0xff
	.zero		1


	//   ....[71]....
        /*0564*/ 	.word	0x00002b90
        /*0568*/ 	.word	0x000000ff
        /*056c*/ 	.word	0x00000100
        /*0570*/ 	.short	0x010a
        /*0572*/ 	.byte	0x05
	.zero		1


	//   ....[72]....
        /*0574*/ 	.word	0x00002cb0
        /*0578*/ 	.word	0x00000000
        /*057c*/ 	.word	0x000000f0
        /*0580*/ 	.short	0x010a
        /*0582*/ 	.byte	0xff
	.zero		1


	//   ....[73]....
        /*0584*/ 	.word	0x00002db0
        /*0588*/ 	.word	0x00000000
        /*058c*/ 	.word	0x00000000
        /*0590*/ 	.short	0x0101
        /*0592*/ 	.byte	0xff
	.zero		1


	//   ....[74]....
        /*0594*/ 	.word	0x00002e40
        /*0598*/ 	.word	0x000000ff
        /*059c*/ 	.word	0x00000100
        /*05a0*/ 	.short	0x0106
        /*05a2*/ 	.byte	0x05
	.zero		1


	//   ....[75]....
        /*05a4*/ 	.word	0x00002e60
        /*05a8*/ 	.word	0x000000ff
        /*05ac*/ 	.word	0x00000100
        /*05b0*/ 	.short	0x010a
        /*05b2*/ 	.byte	0x05
	.zero		1


	//   ....[76]....
        /*05b4*/ 	.word	0x00002ef0
        /*05b8*/ 	.word	0x000000ff
        /*05bc*/ 	.word	0x00000100
        /*05c0*/ 	.short	0x0106
        /*05c2*/ 	.byte	0x04
	.zero		1


	//   ....[77]....
        /*05c4*/ 	.word	0x00002f30
        /*05c8*/ 	.word	0x00000000
        /*05cc*/ 	.word	0x00000100
        /*05d0*/ 	.short	0x010a
        /*05d2*/ 	.byte	0xff
	.zero		1


	//   ....[78]....
        /*05d4*/ 	.word	0x00003430
        /*05d8*/ 	.word	0x00000000
        /*05dc*/ 	.word	0x000000f0
        /*05e0*/ 	.short	0x010a
        /*05e2*/ 	.byte	0xff
	.zero		1


	//   ....[79]....
        /*05e4*/ 	.word	0x00003540
        /*05e8*/ 	.word	0x00000003
        /*05ec*/ 	.word	0x00000000
        /*05f0*/ 	.short	0x0101
        /*05f2*/ 	.byte	0xff
	.zero		1


	//   ....[80]....
        /*05f4*/ 	.word	0x00003550
        /*05f8*/ 	.word	0x000000ff
        /*05fc*/ 	.word	0x00000000
        /*0600*/ 	.short	0x010a
        /*0602*/ 	.byte	0x04
	.zero		1


	//   ....[81]....
        /*0604*/ 	.word	0x00003570
        /*0608*/ 	.word	0x000000ff
        /*060c*/ 	.word	0x00000130
        /*0610*/ 	.short	0x010a
        /*0612*/ 	.byte	0x08
	.zero		1


	//   ....[82]....
        /*0614*/ 	.word	0x00003640
        /*0618*/ 	.word	0x000000ff
        /*061c*/ 	.word	0x00000000
        /*0620*/ 	.short	0x010a
        /*0622*/ 	.byte	0x07
	.zero		1


	//   ....[83]....
        /*0624*/ 	.word	0x00003780
        /*0628*/ 	.word	0x000000ff
        /*062c*/ 	.word	0x00000000
        /*0630*/ 	.short	0x010a
        /*0632*/ 	.byte	0x04
	.zero		1


	//   ....[84]....
        /*0634*/ 	.word	0x00003970
        /*0638*/ 	.word	0x000000ff
        /*063c*/ 	.word	0x00000000
        /*0640*/ 	.short	0x010a
        /*0642*/ 	.byte	0x05
	.zero		1


	//   ....[85]....
        /*0644*/ 	.word	0x00003a00
        /*0648*/ 	.word	0x000000ff
        /*064c*/ 	.word	0x00000000
        /*0650*/ 	.short	0x010a
        /*0652*/ 	.byte	0x05
	.zero		1


	//   ....[86]....
        /*0654*/ 	.word	0x00003a90
        /*0658*/ 	.word	0x000000ff
        /*065c*/ 	.word	0x00000000
        /*0660*/ 	.short	0x010a
        /*0662*/ 	.byte	0x05
	.zero		1


	//   ....[87]....
        /*0664*/ 	.word	0x00003b20
        /*0668*/ 	.word	0x000000ff
        /*066c*/ 	.word	0x00000000
        /*0670*/ 	.short	0x010a
        /*0672*/ 	.byte	0x07
	.zero		1


	//   ....[88]....
        /*0674*/ 	.word	0x00003f80
        /*0678*/ 	.word	0x00000000
        /*067c*/ 	.word	0x000000f0
        /*0680*/ 	.short	0x010a
        /*0682*/ 	.byte	0xff
	.zero		1


	//   ....[89]....
        /*0684*/ 	.word	0x00004040
        /*0688*/ 	.word	0x00000000
        /*068c*/ 	.word	0x00000000
        /*0690*/ 	.short	0x0101
        /*0692*/ 	.byte	0xff
	.zero		1


	//   ....[90]....
        /*0694*/ 	.word	0x00004360
        /*0698*/ 	.word	0x000000ff
        /*069c*/ 	.word	0x000000e8
        /*06a0*/ 	.short	0x010a
        /*06a2*/ 	.byte	0x06
	.zero		1


	//   ....[91]....
        /*06a4*/ 	.word	0x00004550
        /*06a8*/ 	.word	0x000000ff
        /*06ac*/ 	.word	0x000000d0
        /*06b0*/ 	.short	0x010a
        /*06b2*/ 	.byte	0x06
	.zero		1


	//   ....[92]....
        /*06b4*/ 	.word	0x00004700
        /*06b8*/ 	.word	0x000000ff
        /*06bc*/ 	.word	0x000000c0
        /*06c0*/ 	.short	0x010b
        /*06c2*/ 	.byte	0x06
	.zero		1


	//   ....[93]....
        /*06c4*/ 	.word	0x00004740
        /*06c8*/ 	.word	0x000000ff
        /*06cc*/ 	.word	0x00000000
        /*06d0*/ 	.short	0x0101
        /*06d2*/ 	.byte	0x08
	.zero		1


	//   ....[94]....
        /*06d4*/ 	.word	0x00004780
        /*06d8*/ 	.word	0x000000ff
        /*06dc*/ 	.word	0x000000d8
        /*06e0*/ 	.short	0x010a
        /*06e2*/ 	.byte	0x06
	.zero		1


	//   ....[95]....
        /*06e4*/ 	.word	0x000049c0
        /*06e8*/ 	.word	0x000000ff
        /*06ec*/ 	.word	0x000000c8
        /*06f0*/ 	.short	0x010b
        /*06f2*/ 	.byte	0x06
	.zero		1


	//   ....[96]....
        /*06f4*/ 	.word	0x000049e0
        /*06f8*/ 	.word	0x000000ff
        /*06fc*/ 	.word	0x00000000
        /*0700*/ 	.short	0x0101
        /*0702*/ 	.byte	0x07
	.zero		1


	//   ....[97]....
        /*0704*/ 	.word	0x00004a10
        /*0708*/ 	.word	0x000000ff
        /*070c*/ 	.word	0x000000d0
        /*0710*/ 	.short	0x010a
        /*0712*/ 	.byte	0x06
	.zero		1


	//   ....[98]....
        /*0714*/ 	.word	0x00004a50
        /*0718*/ 	.word	0x00000000
        /*071c*/ 	.word	0x000000d8
        /*0720*/ 	.short	0x010a
        /*0722*/ 	.byte	0xff
	.zero		1


	//   ....[99]....
        /*0724*/ 	.word	0x00004dd0
        /*0728*/ 	.word	0x00000000
        /*072c*/ 	.word	0x000000f0
        /*0730*/ 	.short	0x010a
        /*0732*/ 	.byte	0xff
	.zero		1


	//   ....[100]....
        /*0734*/ 	.word	0x00004ee0
        /*0738*/ 	.word	0x00000000
        /*073c*/ 	.word	0x00000000
        /*0740*/ 	.short	0x0101
        /*0742*/ 	.byte	0xff
	.zero		1


	//   ....[101]....
        /*0744*/ 	.word	0x00005a20
        /*0748*/ 	.word	0x00000000
        /*074c*/ 	.word	0x000000c0
        /*0750*/ 	.short	0x010a
        /*0752*/ 	.byte	0xff
	.zero		1


	//   ....[102]....
        /*0754*/ 	.word	0x00005b20
        /*0758*/ 	.word	0x000000c3
        /*075c*/ 	.word	0x00000110
        /*0760*/ 	.short	0x010a
        /*0762*/ 	.byte	0xff
	.zero		1


	//   ....[103]....
        /*0764*/ 	.word	0x00005ca0
        /*0768*/ 	.word	0x00000000
        /*076c*/ 	.word	0x000000c0
        /*0770*/ 	.short	0x010a
        /*0772*/ 	.byte	0xff
	.zero		1


	//   ....[104]....
        /*0774*/ 	.word	0x00005de0
        /*0778*/ 	.word	0x00000000
        /*077c*/ 	.word	0x00000000
        /*0780*/ 	.short	0x0101
        /*0782*/ 	.byte	0xff
	.zero		1


	//   ....[105]....
        /*0784*/ 	.word	0x00005e60
        /*0788*/ 	.word	0x000000c3
        /*078c*/ 	.word	0x00000110
        /*0790*/ 	.short	0x010a
        /*0792*/ 	.byte	0xff
	.zero		1


	//   ....[106]....
        /*0794*/ 	.word	0x00007210
        /*0798*/ 	.word	0x00000005
        /*079c*/ 	.word	0x000000c0
        /*07a0*/ 	.short	0x010a
        /*07a2*/ 	.byte	0xff
	.zero		1


	//   ....[107]....
        /*07a4*/ 	.word	0x000072e0
        /*07a8*/ 	.word	0x00000005
        /*07ac*/ 	.word	0x000000c0
        /*07b0*/ 	.short	0x010a
        /*07b2*/ 	.byte	0xff
	.zero		1


	//   ....[108]....
        /*07b4*/ 	.word	0x00007420
        /*07b8*/ 	.word	0x00000000
        /*07bc*/ 	.word	0x00000000
        /*07c0*/ 	.short	0x0101
        /*07c2*/ 	.byte	0xff
	.zero		1


	//   ....[109]....
        /*07c4*/ 	.word	0x00007960
        /*07c8*/ 	.word	0x000000ff
        /*07cc*/ 	.word	0x00000000
        /*07d0*/ 	.short	0x0101
        /*07d2*/ 	.byte	0x05
	.zero		1


	//   ....[110]....
        /*07d4*/ 	.word	0x000088b0
        /*07d8*/ 	.word	0x00000002
        /*07dc*/ 	.word	0x00000160
        /*07e0*/ 	.short	0x010a
        /*07e2*/ 	.byte	0xff
	.zero		1


	//   ....[111]....
        /*07e4*/ 	.word	0x00008910
        /*07e8*/ 	.word	0x00000002
        /*07ec*/ 	.word	0x00000060
        /*07f0*/ 	.short	0x010a
        /*07f2*/ 	.byte	0xff
	.zero		1


	//   ....[112]....
        /*07f4*/ 	.word	0x00008970
        /*07f8*/ 	.word	0x00000002
        /*07fc*/ 	.word	0x00000060
        /*0800*/ 	.short	0x010a
        /*0802*/ 	.byte	0xff
	.zero		1


	//   ....[113]....
        /*0804*/ 	.word	0x000089c0
        /*0808*/ 	.word	0x00000002
        /*080c*/ 	.word	0x000000f0
        /*0810*/ 	.short	0x010a
        /*0812*/ 	.byte	0xff
	.zero		1


	//   ....[114]....
        /*0814*/ 	.word	0x00008a20
        /*0818*/ 	.word	0x00000000
        /*081c*/ 	.word	0x00000000
        /*0820*/ 	.short	0x010a
        /*0822*/ 	.byte	0xff
	.zero		1


	//   ....[115]....
        /*0824*/ 	.word	0x00008a80
        /*0828*/ 	.word	0x00000000
        /*082c*/ 	.word	0x00000000
        /*0830*/ 	.short	0x010a
        /*0832*/ 	.byte	0xff
	.zero		1


	//   ....[116]....
        /*0834*/ 	.word	0x00008ae0
        /*0838*/ 	.word	0x00000000
        /*083c*/ 	.word	0x00000000
        /*0840*/ 	.short	0x010a
        /*0842*/ 	.byte	0xff
	.zero		1


	//   ....[117]....
        /*0844*/ 	.word	0x00008b40
        /*0848*/ 	.word	0x00000000
        /*084c*/ 	.word	0x00000000
        /*0850*/ 	.short	0x010a
        /*0852*/ 	.byte	0xff
	.zero		1


	//   ....[118]....
        /*0854*/ 	.word	0x00008ba0
        /*0858*/ 	.word	0x00000000
        /*085c*/ 	.word	0x00000000
        /*0860*/ 	.short	0x010a
        /*0862*/ 	.byte	0xff
	.zero		1


	//   ....[119]....
        /*0864*/ 	.word	0x00008c00
        /*0868*/ 	.word	0x00000000
        /*086c*/ 	.word	0x00000000
        /*0870*/ 	.short	0x010a
        /*0872*/ 	.byte	0xff
	.zero		1


	//   ....[120]....
        /*0874*/ 	.word	0x00008c60
        /*0878*/ 	.word	0x00000000
        /*087c*/ 	.word	0x00000000
        /*0880*/ 	.short	0x010a
        /*0882*/ 	.byte	0xff
	.zero		1


	//   ....[121]....
        /*0884*/ 	.word	0x00008cc0
        /*0888*/ 	.word	0x00000000
        /*088c*/ 	.word	0x00000000
        /*0890*/ 	.short	0x010a
        /*0892*/ 	.byte	0xff
	.zero		1


	//   ....[122]....
        /*0894*/ 	.word	0x00008d20
        /*0898*/ 	.word	0x00000000
        /*089c*/ 	.word	0x00000000
        /*08a0*/ 	.short	0x010a
        /*08a2*/ 	.byte	0xff
	.zero		1


	//   ....[123]....
        /*08a4*/ 	.word	0x00008d80
        /*08a8*/ 	.word	0x00000000
        /*08ac*/ 	.word	0x00000000
        /*08b0*/ 	.short	0x010a
        /*08b2*/ 	.byte	0xff
	.zero		1


	//   ....[124]....
        /*08b4*/ 	.word	0x00008de0
        /*08b8*/ 	.word	0x00000000
        /*08bc*/ 	.word	0x00000000
        /*08c0*/ 	.short	0x010a
        /*08c2*/ 	.byte	0xff
	.zero		1


	//   ....[125]....
        /*08c4*/ 	.word	0x00008e30
        /*08c8*/ 	.word	0x00000000
        /*08cc*/ 	.word	0x00000150
        /*08d0*/ 	.short	0x010a
        /*08d2*/ 	.byte	0xff
	.zero		1


	//   ....[126]....
        /*08d4*/ 	.word	0x00008e90
        /*08d8*/ 	.word	0x00000000
        /*08dc*/ 	.word	0x00000100
        /*08e0*/ 	.short	0x010a
        /*08e2*/ 	.byte	0xff
	.zero		1


	//   ....[127]....
        /*08e4*/ 	.word	0x00008ee0
        /*08e8*/ 	.word	0x00000000
        /*08ec*/ 	.word	0x000000f0
        /*08f0*/ 	.short	0x010a
        /*08f2*/ 	.byte	0xff
	.zero		1


	//   ....[128]....
        /*08f4*/ 	.word	0x00008f40
        /*08f8*/ 	.word	0x00000000
        /*08fc*/ 	.word	0x00000100
        /*0900*/ 	.short	0x010a
        /*0902*/ 	.byte	0xff
	.zero		1


	//   ....[129]....
        /*0904*/ 	.word	0x00008f90
        /*0908*/ 	.word	0x00000000
        /*090c*/ 	.word	0x000000f0
        /*0910*/ 	.short	0x010a
        /*0912*/ 	.byte	0xff
	.zero		1


	//   ....[130]....
        /*0914*/ 	.word	0x00008ff0
        /*0918*/ 	.word	0x00000002
        /*091c*/ 	.word	0x00000130
        /*0920*/ 	.short	0x010a
        /*0922*/ 	.byte	0xff
	.zero		1


	//   ....[131]....
        /*0924*/ 	.word	0x00009050
        /*0928*/ 	.word	0x00000000
        /*092c*/ 	.word	0x00000000
        /*0930*/ 	.short	0x010a
        /*0932*/ 	.byte	0xff
	.zero		1


	//   ....[132]....
        /*0934*/ 	.word	0x000090b0
        /*0938*/ 	.word	0x00000000
        /*093c*/ 	.word	0x00000000
        /*0940*/ 	.short	0x010a
        /*0942*/ 	.byte	0xff
	.zero		1


	//   ....[133]....
        /*0944*/ 	.word	0x00009110
        /*0948*/ 	.word	0x00000000
        /*094c*/ 	.word	0x00000000
        /*0950*/ 	.short	0x010a
        /*0952*/ 	.byte	0xff
	.zero		1


	//   ....[134]....
        /*0954*/ 	.word	0x00009170
        /*0958*/ 	.word	0x00000000
        /*095c*/ 	.word	0x00000000
        /*0960*/ 	.short	0x010a
        /*0962*/ 	.byte	0xff
	.zero		1


	//   ....[135]....
        /*0964*/ 	.word	0x000091d0
        /*0968*/ 	.word	0x00000000
        /*096c*/ 	.word	0x00000000
        /*0970*/ 	.short	0x010a
        /*0972*/ 	.byte	0xff
	.zero		1


	//   ....[136]....
        /*0974*/ 	.word	0x00009220
        /*0978*/ 	.word	0x00000000
        /*097c*/ 	.word	0x000000f0
        /*0980*/ 	.short	0x010a
        /*0982*/ 	.byte	0xff
	.zero		1


	//   ....[137]....
        /*0984*/ 	.word	0x00009280
        /*0988*/ 	.word	0x00000000
        /*098c*/ 	.word	0x000000e8
        /*0990*/ 	.short	0x010a
        /*0992*/ 	.byte	0xff
	.zero		1


	//   ....[138]....
        /*0994*/ 	.word	0x000092e0
        /*0998*/ 	.word	0x00000000
        /*099c*/ 	.word	0x000000d0
        /*09a0*/ 	.short	0x010a
        /*09a2*/ 	.byte	0xff
	.zero		1


	//   ....[139]....
        /*09a4*/ 	.word	0x00009340
        /*09a8*/ 	.word	0x00000000
        /*09ac*/ 	.word	0x000000d8
        /*09b0*/ 	.short	0x010a
        /*09b2*/ 	.byte	0xff
	.zero		1


	//   ....[140]....
        /*09b4*/ 	.word	0x000093a0
        /*09b8*/ 	.word	0x00000000
        /*09bc*/ 	.word	0x000000d0
        /*09c0*/ 	.short	0x010a
        /*09c2*/ 	.byte	0xff
	.zero		1


	//   ....[141]....
        /*09c4*/ 	.word	0x000093f0
        /*09c8*/ 	.word	0x00000000
        /*09cc*/ 	.word	0x000000f0
        /*09d0*/ 	.short	0x010a
        /*09d2*/ 	.byte	0xff
	.zero		1


	//   ....[142]....
        /*09d4*/ 	.word	0x00009440
        /*09d8*/ 	.word	0x00000000
        /*09dc*/ 	.word	0x000000c0
        /*09e0*/ 	.short	0x010a
        /*09e2*/ 	.byte	0xff
	.zero		1


	//   ....[143]....
        /*09e4*/ 	.word	0x00009490
        /*09e8*/ 	.word	0x000000c3
        /*09ec*/ 	.word	0x00000110
        /*09f0*/ 	.short	0x010a
        /*09f2*/ 	.byte	0xff
	.zero		1


	//   ....[144]....
        /*09f4*/ 	.word	0x000094e0
        /*09f8*/ 	.word	0x00000005
        /*09fc*/ 	.word	0x000000c0
        /*0a00*/ 	.short	0x010a
        /*0a02*/ 	.byte	0xff
	.zero		1


	//----- nvinfo : EIATTR_NUM_MBARRIERS
	.align		4
.L_47:
        /*0a04*/ 	.byte	0x03, 0x38
        /*0a06*/ 	.short	0x002e


	//----- nvinfo : EIATTR_EXIT_INSTR_OFFSETS
	.align		4
        /*0a08*/ 	.byte	0x04, 0x1c
        /*0a0a*/ 	.short	(.L_49 - .L_48)


	//   ....[0]....
.L_48:
        /*0a0c*/ 	.word	0x00002a10


	//   ....[1]....
        /*0a10*/ 	.word	0x00002f00


	//   ....[2]....
        /*0a14*/ 	.word	0x00002f60


	//   ....[3]....
        /*0a18*/ 	.word	0x00003d80


	//   ....[4]....
        /*0a1c*/ 	.word	0x00004a80


	//   ....[5]....
        /*0a20*/ 	.word	0x00004ac0


	//   ....[6]....
        /*0a24*/ 	.word	0x000088a0


	//----- nvinfo : EIATTR_MAX_THREADS
	.align		4
.L_49:
        /*0a28*/ 	.byte	0x04, 0x05
        /*0a2a*/ 	.short	(.L_51 - .L_50)
.L_50:
        /*0a2c*/ 	.word	0x00000100
        /*0a30*/ 	.word	0x00000001
        /*0a34*/ 	.word	0x00000001


	//----- nvinfo : EIATTR_CRS_STACK_SIZE
	.align		4
.L_51:
        /*0a38*/ 	.byte	0x04, 0x1e
        /*0a3a*/ 	.short	(.L_53 - .L_52)
.L_52:
        /*0a3c*/ 	.word	0x00000000


	//----- nvinfo : EIATTR_CBANK_PARAM_SIZE
	.align		4
.L_53:
        /*0a40*/ 	.byte	0x03, 0x19
        /*0a42*/ 	.short	0x0800


	//----- nvinfo : EIATTR_PARAM_CBANK
	.align		4
        /*0a44*/ 	.byte	0x04, 0x0a
        /*0a46*/ 	.short	(.L_55 - .L_54)
	.align		4
.L_54:
        /*0a48*/ 	.word	index@(.nv.constant0._ZN7cutlass13device_kernelINS_4gemm6kernel13GemmUniversalIN4cute5tupleIJiiiiEEENS1_10collective13CollectiveMmaINS1_35MainloopSm100TmaUmmaWarpSpecializedILi12ELi2ELi4ENS5_IJNS4_1CILi1EEESB_SB_EEEEENS5_IJNSA_ILi128EEESE_NSA_ILi64EEEEEENS_12float_e4m3_tENS5_IJlSB_lEEESH_SI_NS4_8TiledMMAINS4_8MMA_AtomIJNS4_10MMA_TraitsINS4_19SM100_MMA_F8F6F4_SSEJSH_SH_fSE_SE_NS4_17integral_constantINS4_4UMMA5MajorELSP_0EEESQ_NSN_INSO_7ScaleInELSR_0EEESS_EEEEEENS4_6LayoutISC_NS5_IJNSA_ILi0EEESW_SW_EEEEENS5_IJNS4_10UnderscoreESZ_SZ_EEEEENS4_13SM90_TMA_LOADENS4_14ComposedLayoutINS4_7SwizzleILi2ELi4ELi3EEENS4_18smem_ptr_flag_bitsILi8EEENSV_INS5_IJNSA_ILi8EEESF_EEENS5_IJSF_SB_EEEEEEEvNS4_8identityES12_S1C_vS1D_EENS_8epilogue10collective18CollectiveEpilogueINS1F_23Sm100TmaWarpSpecializedILi2ELi2ELi64ELb0ELb0EEEJSG_NS5_IJNSV_ISE_SB_EENSV_ISF_SB_EEEEESH_SI_SH_SI_NS1F_6fusion15FusionCallbacksIS1J_NS1N_23LinCombPerRowBiasEltActINS1F_6thread4ReLuESH_fSH_SH_fLi16ELNS_15FloatRoundStyleE2EEESG_S1M_JEEENS4_5SM1004TMEM4LOAD26SM100_TMEM_LOAD_32dp32b64xES12_S1C_NS4_39AutoVectorizingCopyWithAssumedAlignmentILi128EEENS4_14SM90_TMA_STOREES1C_S20_S20_EEEvvEEEEvNT_6ParamsE)
        /*0a4c*/ 	.short	0x0380
        /*0a4e*/ 	.short	0x0800


	//----- nvinfo : EIATTR_SW_WAR
	.align		4
.L_55:
        /*0a50*/ 	.byte	0x04, 0x36
        /*0a52*/ 	.short	(.L_57 - .L_56)
.L_56:
        /*0a54*/ 	.word	0x00000008
.L_57:


//--------------------- .nv.callgraph             --------------------------
	.section	.nv.callgraph,"",@"SHT_CUDA_CALLGRAPH"
	.align	4
	.sectionentsize	8
	.align		4
        /*0000*/ 	.word	0x00000000
	.align		4
        /*0004*/ 	.word	0xffffffff
	.align		4
        /*0008*/ 	.word	index@(_ZN7cutlass13device_kernelINS_4gemm6kernel13GemmUniversalIN4cute5tupleIJiiiiEEENS1_10collective13CollectiveMmaINS1_35MainloopSm100TmaUmmaWarpSpecializedILi12ELi2ELi4ENS5_IJNS4_1CILi1EEESB_SB_EEEEENS5_IJNSA_ILi128EEESE_NSA_ILi64EEEEEENS_12float_e4m3_tENS5_IJlSB_lEEESH_SI_NS4_8TiledMMAINS4_8MMA_AtomIJNS4_10MMA_TraitsINS4_19SM100_MMA_F8F6F4_SSEJSH_SH_fSE_SE_NS4_17integral_constantINS4_4UMMA5MajorELSP_0EEESQ_NSN_INSO_7ScaleInELSR_0EEESS_EEEEEENS4_6LayoutISC_NS5_IJNSA_ILi0EEESW_SW_EEEEENS5_IJNS4_10UnderscoreESZ_SZ_EEEEENS4_13SM90_TMA_LOADENS4_14ComposedLayoutINS4_7SwizzleILi2ELi4ELi3EEENS4_18smem_ptr_flag_bitsILi8EEENSV_INS5_IJNSA_ILi8EEESF_EEENS5_IJSF_SB_EEEEEEEvNS4_8identityES12_S1C_vS1D_EENS_8epilogue10collective18CollectiveEpilogueINS1F_23Sm100TmaWarpSpecializedILi2ELi2ELi64ELb0ELb0EEEJSG_NS5_IJNSV_ISE_SB_EENSV_ISF_SB_EEEEESH_SI_SH_SI_NS1F_6fusion15FusionCallbacksIS1J_NS1N_23LinCombPerRowBiasEltActINS1F_6thread4ReLuESH_fSH_SH_fLi16ELNS_15FloatRoundStyleE2EEESG_S1M_JEEENS4_5SM1004TMEM4LOAD26SM100_TMEM_LOAD_32dp32b64xES12_S1C_NS4_39AutoVectorizingCopyWithAssumedAlignmentILi128EEENS4_14SM90_TMA_STOREES1C_S20_S20_EEEvvEEEEvNT_6ParamsE)
	.align		4
        /*000c*/ 	.word	index@(__assertfail)
	.align		4
        /*0010*/ 	.word	0x00000000
	.align		4
        /*0014*/ 	.word	0xfffffffe
	.align		4
        /*0018*/ 	.word	0x00000000
	.align		4
        /*001c*/ 	.word	0xfffffffd
	.align		4
        /*0020*/ 	.word	0x00000000
	.align		4
        /*0024*/ 	.word	0xfffffffc


//--------------------- .nv.constant4             --------------------------
	.section	.nv.constant4,"a",@progbits
	.align	8
	.align		8
.nv.constant4:
        /*0000*/ 	.dword	__assertfail
	.align		8
        /*0008*/ 	.dword	__unnamed_1
	.align		8
        /*0010*/ 	.dword	__unnamed_2
	.align		8
        /*0018*/ 	.dword	_ZN39_INTERNAL_e0b0eef2_4_k_cu_8cd24f4e_26614cuda3std3__45__cpo5beginE
	.align		8
        /*0020*/ 	.dword	_ZN39_INTERNAL_e0b0eef2_4_k_cu_8cd24f4e_26614cuda3std3__45__cpo3endE
	.align		8
        /*0028*/ 	.dword	_ZN39_INTERNAL_e0b0eef2_4_k_cu_8cd24f4e_26614cuda3std3__45__cpo6cbeginE
	.align		8
        /*0030*/ 	.dword	_ZN39_INTERNAL_e0b0eef2_4_k_cu_8cd24f4e_26614cuda3std3__45__cpo4cendE
	.align		8
        /*0038*/ 	.dword	_ZN39_INTERNAL_e0b0eef2_4_k_cu_8cd24f4e_26614cuda3std3__441_GLOBAL__N__e0b0eef2_4_k_cu_8cd24f4e_26616ignoreE
	.align		8
        /*0040*/ 	.dword	_ZN39_INTERNAL_e0b0eef2_4_k_cu_8cd24f4e_26614cuda3std3__419piecewise_constructE
	.align		8
        /*0048*/ 	.dword	_ZN39_INTERNAL_e0b0eef2_4_k_cu_8cd24f4e_26614cuda3std3__48in_placeE
	.align		8
        /*0050*/ 	.dword	_ZN39_INTERNAL_e0b0eef2_4_k_cu_8cd24f4e_26614cuda3std6ranges3__45__cpo4swapE
	.align		8
        /*0058*/ 	.dword	_ZN39_INTERNAL_e0b0eef2_4_k_cu_8cd24f4e_26614cuda3std6ranges3__45__cpo9iter_moveE
	.align		8
        /*0060*/ 	.dword	_ZN39_INTERNAL_e0b0eef2_4_k_cu_8cd24f4e_26614cute7productE
	.align		8
        /*0068*/ 	.dword	_ZN39_INTERNAL_e0b0eef2_4_k_cu_8cd24f4e_26614cute1_E
	.align		8
        /*0070*/ 	.dword	$str$25
	.align		8
        /*0078*/ 	.dword	$str$26
	.align		8
        /*0080*/ 	.dword	$str$27
	.align		8
        /*0088*/ 	.dword	$str$28


//--------------------- .text._ZN7cutlass13device_kernelINS_4gemm6kernel13GemmUniversalIN4cute5tupleIJiiiiEEENS1_10collective13CollectiveMmaINS1_35MainloopSm100TmaUmmaWarpSpecializedILi12ELi2ELi4ENS5_IJNS4_1CILi1EEESB_SB_EEEEENS5_IJNSA_ILi128EEESE_NSA_ILi64EEEEEENS_12float_e4m3_tENS5_IJlSB_lEEESH_SI_NS4_8TiledMMAINS4_8MMA_AtomIJNS4_10MMA_TraitsINS4_19SM100_MMA_F8F6F4_SSEJSH_SH_fSE_SE_NS4_17integral_constantINS4_4UMMA5MajorELSP_0EEESQ_NSN_INSO_7ScaleInELSR_0EEESS_EEEEEENS4_6LayoutISC_NS5_IJNSA_ILi0EEESW_SW_EEEEENS5_IJNS4_10UnderscoreESZ_SZ_EEEEENS4_13SM90_TMA_LOADENS4_14ComposedLayoutINS4_7SwizzleILi2ELi4ELi3EEENS4_18smem_ptr_flag_bitsILi8EEENSV_INS5_IJNSA_ILi8EEESF_EEENS5_IJSF_SB_EEEEEEEvNS4_8identityES12_S1C_vS1D_EENS_8epilogue10collective18CollectiveEpilogueINS1F_23Sm100TmaWarpSpecializedILi2ELi2ELi64ELb0ELb0EEEJSG_NS5_IJNSV_ISE_SB_EENSV_ISF_SB_EEEEESH_SI_SH_SI_NS1F_6fusion15FusionCallbacksIS1J_NS1N_23LinCombPerRowBiasEltActINS1F_6thread4ReLuESH_fSH_SH_fLi16ELNS_15FloatRoundStyleE2EEESG_S1M_JEEENS4_5SM1004TMEM4LOAD26SM100_TMEM_LOAD_32dp32b64xES12_S1C_NS4_39AutoVectorizingCopyWithAssumedAlignmentILi128EEENS4_14SM90_TMA_STOREES1C_S20_S20_EEEvvEEEEvNT_6ParamsE --------------------------
	.section	.text._ZN7cutlass13device_kernelINS_4gemm6kernel13GemmUniversalIN4cute5tupleIJiiiiEEENS1_10collective13CollectiveMmaINS1_35MainloopSm100TmaUmmaWarpSpecializedILi12ELi2ELi4ENS5_IJNS4_1CILi1EEESB_SB_EEEEENS5_IJNSA_ILi128EEESE_NSA_ILi64EEEEEENS_12float_e4m3_tENS5_IJlSB_lEEESH_SI_NS4_8TiledMMAINS4_8MMA_AtomIJNS4_10MMA_TraitsINS4_19SM100_MMA_F8F6F4_SSEJSH_SH_fSE_SE_NS4_17integral_constantINS4_4UMMA5MajorELSP_0EEESQ_NSN_INSO_7ScaleInELSR_0EEESS_EEEEEENS4_6LayoutISC_NS5_IJNSA_ILi0EEESW_SW_EEEEENS5_IJNS4_10UnderscoreESZ_SZ_EEEEENS4_13SM90_TMA_LOADENS4_14ComposedLayoutINS4_7SwizzleILi2ELi4ELi3EEENS4_18smem_ptr_flag_bitsILi8EEENSV_INS5_IJNSA_ILi8EEESF_EEENS5_IJSF_SB_EEEEEEEvNS4_8identityES12_S1C_vS1D_EENS_8epilogue10collective18CollectiveEpilogueINS1F_23Sm100TmaWarpSpecializedILi2ELi2ELi64ELb0ELb0EEEJSG_NS5_IJNSV_ISE_SB_EENSV_ISF_SB_EEEEESH_SI_SH_SI_NS1F_6fusion15FusionCallbacksIS1J_NS1N_23LinCombPerRowBiasEltActINS1F_6thread4ReLuESH_fSH_SH_fLi16ELNS_15FloatRoundStyleE2EEESG_S1M_JEEENS4_5SM1004TMEM4LOAD26SM100_TMEM_LOAD_32dp32b64xES12_S1C_NS4_39AutoVectorizingCopyWithAssumedAlignmentILi128EEENS4_14SM90_TMA_STOREES1C_S20_S20_EEEvvEEEEvNT_6ParamsE,"ax",@progbits
	.align	128
.text._ZN7cutlass13device_kernelINS_4gemm6kernel13GemmUniversalIN4cute5tupleIJiiiiEEENS1_10collective13CollectiveMmaINS1_35MainloopSm100TmaUmmaWarpSpecializedILi12ELi2ELi4ENS5_IJNS4_1CILi1EEESB_SB_EEEEENS5_IJNSA_ILi128EEESE_NSA_ILi64EEEEEENS_12float_e4m3_tENS5_IJlSB_lEEESH_SI_NS4_8TiledMMAINS4_8MMA_AtomIJNS4_10MMA_TraitsINS4_19SM100_MMA_F8F6F4_SSEJSH_SH_fSE_SE_NS4_17integral_constantINS4_4UMMA5MajorELSP_0EEESQ_NSN_INSO_7ScaleInELSR_0EEESS_EEEEEENS4_6LayoutISC_NS5_IJNSA_ILi0EEESW_SW_EEEEENS5_IJNS4_10UnderscoreESZ_SZ_EEEEENS4_13SM90_TMA_LOADENS4_14ComposedLayoutINS4_7SwizzleILi2ELi4ELi3EEENS4_18smem_ptr_flag_bitsILi8EEENSV_INS5_IJNSA_ILi8EEESF_EEENS5_IJSF_SB_EEEEEEEvNS4_8identityES12_S1C_vS1D_EENS_8epilogue10collective18CollectiveEpilogueINS1F_23Sm100TmaWarpSpecializedILi2ELi2ELi64ELb0ELb0EEEJSG_NS5_IJNSV_ISE_SB_EENSV_ISF_SB_EEEEESH_SI_SH_SI_NS1F_6fusion15FusionCallbacksIS1J_NS1N_23LinCombPerRowBiasEltActINS1F_6thread4ReLuESH_fSH_SH_fLi16ELNS_15FloatRoundStyleE2EEESG_S1M_JEEENS4_5SM1004TMEM4LOAD26SM100_TMEM_LOAD_32dp32b64xES12_S1C_NS4_39AutoVectorizingCopyWithAssumedAlignmentILi128EEENS4_14SM90_TMA_STOREES1C_S20_S20_EEEvvEEEEvNT_6ParamsE:
        .type           _ZN7cutlass13device_kernelINS_4gemm6kernel13GemmUniversalIN4cute5tupleIJiiiiEEENS1_10collective13CollectiveMmaINS1_35MainloopSm100TmaUmmaWarpSpecializedILi12ELi2ELi4ENS5_IJNS4_1CILi1EEESB_SB_EEEEENS5_IJNSA_ILi128EEESE_NSA_ILi64EEEEEENS_12float_e4m3_tENS5_IJlSB_lEEESH_SI_NS4_8TiledMMAINS4_8MMA_AtomIJNS4_10MMA_TraitsINS4_19SM100_MMA_F8F6F4_SSEJSH_SH_fSE_SE_NS4_17integral_constantINS4_4UMMA5MajorELSP_0EEESQ_NSN_INSO_7ScaleInELSR_0EEESS_EEEEEENS4_6LayoutISC_NS5_IJNSA_ILi0EEESW_SW_EEEEENS5_IJNS4_10UnderscoreESZ_SZ_EEEEENS4_13SM90_TMA_LOADENS4_14ComposedLayoutINS4_7SwizzleILi2ELi4ELi3EEENS4_18smem_ptr_flag_bitsILi8EEENSV_INS5_IJNSA_ILi8EEESF_EEENS5_IJSF_SB_EEEEEEEvNS4_8identityES12_S1C_vS1D_EENS_8epilogue10collective18CollectiveEpilogueINS1F_23Sm100TmaWarpSpecializedILi2ELi2ELi64ELb0ELb0EEEJSG_NS5_IJNSV_ISE_SB_EENSV_ISF_SB_EEEEESH_SI_SH_SI_NS1F_6fusion15FusionCallbacksIS1J_NS1N_23LinCombPerRowBiasEltActINS1F_6thread4ReLuESH_fSH_SH_fLi16ELNS_15FloatRoundStyleE2EEESG_S1M_JEEENS4_5SM1004TMEM4LOAD26SM100_TMEM_LOAD_32dp32b64xES12_S1C_NS4_39AutoVectorizingCopyWithAssumedAlignmentILi128EEENS4_14SM90_TMA_STOREES1C_S20_S20_EEEvvEEEEvNT_6ParamsE,@function
        .size           _ZN7cutlass13device_kernelINS_4gemm6kernel13GemmUniversalIN4cute5tupleIJiiiiEEENS1_10collective13CollectiveMmaINS1_35MainloopSm100TmaUmmaWarpSpecializedILi12ELi2ELi4ENS5_IJNS4_1CILi1EEESB_SB_EEEEENS5_IJNSA_ILi128EEESE_NSA_ILi64EEEEEENS_12float_e4m3_tENS5_IJlSB_lEEESH_SI_NS4_8TiledMMAINS4_8MMA_AtomIJNS4_10MMA_TraitsINS4_19SM100_MMA_F8F6F4_SSEJSH_SH_fSE_SE_NS4_17integral_constantINS4_4UMMA5MajorELSP_0EEESQ_NSN_INSO_7ScaleInELSR_0EEESS_EEEEEENS4_6LayoutISC_NS5_IJNSA_ILi0EEESW_SW_EEEEENS5_IJNS4_10UnderscoreESZ_SZ_EEEEENS4_13SM90_TMA_LOADENS4_14ComposedLayoutINS4_7SwizzleILi2ELi4ELi3EEENS4_18smem_ptr_flag_bitsILi8EEENSV_INS5_IJNSA_ILi8EEESF_EEENS5_IJSF_SB_EEEEEEEvNS4_8identityES12_S1C_vS1D_EENS_8epilogue10collective18CollectiveEpilogueINS1F_23Sm100TmaWarpSpecializedILi2ELi2ELi64ELb0ELb0EEEJSG_NS5_IJNSV_ISE_SB_EENSV_ISF_SB_EEEEESH_SI_SH_SI_NS1F_6fusion15FusionCallbacksIS1J_NS1N_23LinCombPerRowBiasEltActINS1F_6thread4ReLuESH_fSH_SH_fLi16ELNS_15FloatRoundStyleE2EEESG_S1M_JEEENS4_5SM1004TMEM4LOAD26SM100_TMEM_LOAD_32dp32b64xES12_S1C_NS4_39AutoVectorizingCopyWithAssumedAlignmentILi128EEENS4_14SM90_TMA_STOREES1C_S20_S20_EEEvvEEEEvNT_6ParamsE,(.L_x_170 - _ZN7cutlass13device_kernelINS_4gemm6kernel13GemmUniversalIN4cute5tupleIJiiiiEEENS1_10collective13CollectiveMmaINS1_35MainloopSm100TmaUmmaWarpSpecializedILi12ELi2ELi4ENS5_IJNS4_1CILi1EEESB_SB_EEEEENS5_IJNSA_ILi128EEESE_NSA_ILi64EEEEEENS_12float_e4m3_tENS5_IJlSB_lEEESH_SI_NS4_8TiledMMAINS4_8MMA_AtomIJNS4_10MMA_TraitsINS4_19SM100_MMA_F8F6F4_SSEJSH_SH_fSE_SE_NS4_17integral_constantINS4_4UMMA5MajorELSP_0EEESQ_NSN_INSO_7ScaleInELSR_0EEESS_EEEEEENS4_6LayoutISC_NS5_IJNSA_ILi0EEESW_SW_EEEEENS5_IJNS4_10UnderscoreESZ_SZ_EEEEENS4_13SM90_TMA_LOADENS4_14ComposedLayoutINS4_7SwizzleILi2ELi4ELi3EEENS4_18smem_ptr_flag_bitsILi8EEENSV_INS5_IJNSA_ILi8EEESF_EEENS5_IJSF_SB_EEEEEEEvNS4_8identityES12_S1C_vS1D_EENS_8epilogue10collective18CollectiveEpilogueINS1F_23Sm100TmaWarpSpecializedILi2ELi2ELi64ELb0ELb0EEEJSG_NS5_IJNSV_ISE_SB_EENSV_ISF_SB_EEEEESH_SI_SH_SI_NS1F_6fusion15FusionCallbacksIS1J_NS1N_23LinCombPerRowBiasEltActINS1F_6thread4ReLuESH_fSH_SH_fLi16ELNS_15FloatRoundStyleE2EEESG_S1M_JEEENS4_5SM1004TMEM4LOAD26SM100_TMEM_LOAD_32dp32b64xES12_S1C_NS4_39AutoVectorizingCopyWithAssumedAlignmentILi128EEENS4_14SM90_TMA_STOREES1C_S20_S20_EEEvvEEEEvNT_6ParamsE)
        .other          _ZN7cutlass13device_kernelINS_4gemm6kernel13GemmUniversalIN4cute5tupleIJiiiiEEENS1_10collective13CollectiveMmaINS1_35MainloopSm100TmaUmmaWarpSpecializedILi12ELi2ELi4ENS5_IJNS4_1CILi1EEESB_SB_EEEEENS5_IJNSA_ILi128EEESE_NSA_ILi64EEEEEENS_12float_e4m3_tENS5_IJlSB_lEEESH_SI_NS4_8TiledMMAINS4_8MMA_AtomIJNS4_10MMA_TraitsINS4_19SM100_MMA_F8F6F4_SSEJSH_SH_fSE_SE_NS4_17integral_constantINS4_4UMMA5MajorELSP_0EEESQ_NSN_INSO_7ScaleInELSR_0EEESS_EEEEEENS4_6LayoutISC_NS5_IJNSA_ILi0EEESW_SW_EEEEENS5_IJNS4_10UnderscoreESZ_SZ_EEEEENS4_13SM90_TMA_LOADENS4_14ComposedLayoutINS4_7SwizzleILi2ELi4ELi3EEENS4_18smem_ptr_flag_bitsILi8EEENSV_INS5_IJNSA_ILi8EEESF_EEENS5_IJSF_SB_EEEEEEEvNS4_8identityES12_S1C_vS1D_EENS_8epilogue10collective18CollectiveEpilogueINS1F_23Sm100TmaWarpSpecializedILi2ELi2ELi64ELb0ELb0EEEJSG_NS5_IJNSV_ISE_SB_EENSV_ISF_SB_EEEEESH_SI_SH_SI_NS1F_6fusion15FusionCallbacksIS1J_NS1N_23LinCombPerRowBiasEltActINS1F_6thread4ReLuESH_fSH_SH_fLi16ELNS_15FloatRoundStyleE2EEESG_S1M_JEEENS4_5SM1004TMEM4LOAD26SM100_TMEM_LOAD_32dp32b64xES12_S1C_NS4_39AutoVectorizingCopyWithAssumedAlignmentILi128EEENS4_14SM90_TMA_STOREES1C_S20_S20_EEEvvEEEEvNT_6ParamsE,@"STO_CUDA_ENTRY STV_DEFAULT"
_ZN7cutlass13device_kernelINS_4gemm6kernel13GemmUniversalIN4cute5tupleIJiiiiEEENS1_10collective13CollectiveMmaINS1_35MainloopSm100TmaUmmaWarpSpecializedILi12ELi2ELi4ENS5_IJNS4_1CILi1EEESB_SB_EEEEENS5_IJNSA_ILi128EEESE_NSA_ILi64EEEEEENS_12float_e4m3_tENS5_IJlSB_lEEESH_SI_NS4_8TiledMMAINS4_8MMA_AtomIJNS4_10MMA_TraitsINS4_19SM100_MMA_F8F6F4_SSEJSH_SH_fSE_SE_NS4_17integral_constantINS4_4UMMA5MajorELSP_0EEESQ_NSN_INSO_7ScaleInELSR_0EEESS_EEEEEENS4_6LayoutISC_NS5_IJNSA_ILi0EEESW_SW_EEEEENS5_IJNS4_10UnderscoreESZ_SZ_EEEEENS4_13SM90_TMA_LOADENS4_14ComposedLayoutINS4_7SwizzleILi2ELi4ELi3EEENS4_18smem_ptr_flag_bitsILi8EEENSV_INS5_IJNSA_ILi8EEESF_EEENS5_IJSF_SB_EEEEEEEvNS4_8identityES12_S1C_vS1D_EENS_8epilogue10collective18CollectiveEpilogueINS1F_23Sm100TmaWarpSpecializedILi2ELi2ELi64ELb0ELb0EEEJSG_NS5_IJNSV_ISE_SB_EENSV_ISF_SB_EEEEESH_SI_SH_SI_NS1F_6fusion15FusionCallbacksIS1J_NS1N_23LinCombPerRowBiasEltActINS1F_6thread4ReLuESH_fSH_SH_fLi16ELNS_15FloatRoundStyleE2EEESG_S1M_JEEENS4_5SM1004TMEM4LOAD26SM100_TMEM_LOAD_32dp32b64xES12_S1C_NS4_39AutoVectorizingCopyWithAssumedAlignmentILi128EEENS4_14SM90_TMA_STOREES1C_S20_S20_EEEvvEEEEvNT_6ParamsE:
[----:B------:R-:W1:Y:S01]  /*0000*/  LDC R1, c[0x0][0x37c] ;  /* 0x0000df00ff017b82 */ /* 0x000e620000000800 */
[----:B------:R-:W2:Y:S01]  /*0010*/  S2R R187, SR_TID.X ;  /* 0x0000000000bb7919 */ /* 0x000ea20000002100 */
[----:B------:R-:W3:Y:S01]  /*0020*/  LDCU.64 UR6, c[0x0][0x890] ;  /* 0x00011200ff0677ac */ /* 0x000ee20008000a00 */
[----:B------:R-:W-:Y:S02]  /*0030*/  PRMT R170, RZ, 0x7610, R170 ;  /* 0x00007610ffaa7816 */ /* 0x000fe400000000aa */
[----:B------:R-:W-:Y:S01]  /*0040*/  ELECT P5, URZ, PT ;  /* 0x0000000000ff782f */ /* 0x000fe200038a0000 */
[----:B------:R-:W4:Y:S01]  /*0050*/  LDCU.64 UR46, c[0x0][0x358] ;  /* 0x00006b00ff2e77ac */ /* 0x000f220008000a00 */
[----:B---3--:R-:W-:-:S04]  /*0060*/  UISETP.NE.U32.AND UP0, UPT, UR6, URZ, UPT ;  /* 0x000000ff0600728c */ /* 0x008fc8000bf05070 */
[----:B------:R-:W-:Y:S01]  /*0070*/  UISETP.NE.AND.EX UP1, UPT, UR7, URZ, UPT, UP0 ;  /* 0x000000ff0700728c */ /* 0x000fe2000bf25300 */
[----:B--2---:R-:W-:-:S05]  /*0080*/  SHF.R.U32.HI R172, RZ, 0x5, R187 ;  /* 0x00000005ffac7819 */ /* 0x004fca00000116bb */
[----:B------:R-:W2:Y:S02]  /*0090*/  SHFL.IDX PT, R0, R172, RZ, 0x1f ;  /* 0x00001fffac007589 */ /* 0x000ea400000e0000 */
[----:B--2---:R-:W-:Y:S01]  /*00a0*/  R2UR UR6, R0 ;  /* 0x00000000000672ca */ /* 0x004fe200000e0000 */
[----:B-1--4-:R-:W-:Y:S05]  /*00b0*/  BRA.U UP1, `(.L_x_0) ;  /* 0x00000001012c7547 */ /* 0x012fea000b800000 */
[----:B------:R-:W1:Y:S02]  /*00c0*/  LDCU.64 UR4, c[0x0][0x888] ;  /* 0x00011100ff0477ac */ /* 0x000e640008000a00 */
[----:B-1----:R-:W-:-:S04]  /*00d0*/  UISETP.NE.U32.AND UP2, UPT, UR4, URZ, UPT ;  /* 0x000000ff0400728c */ /* 0x002fc8000bf45070 */
[----:B------:R-:W-:-:S09]  /*00e0*/  UISETP.NE.AND.EX UP2, UPT, UR5, URZ, UPT, UP2 ;  /* 0x000000ff0500728c */ /* 0x000fd2000bf45320 */
[----:B------:R-:W-:Y:S05]  /*00f0*/  BRA.U !UP2, `(.L_x_1) ;  /* 0x000000010a107547 */ /* 0x000fea000b800000 */
[----:B------:R-:W1:Y:S02]  /*0100*/  LDC.64 R2, c[0x0][0x888] ;  /* 0x00022200ff027b82 */ /* 0x000e640000000a00 */
[----:B-1----:R1:W5:Y:S01]  /*0110*/  LDG.E R79, desc[UR46][R2.64] ;  /* 0x0000002e024f7981 */ /* 0x002362000c1e1900 */
[----:B------:R-:W-:Y:S01]  /*0120*/  HFMA2 R170, -RZ, RZ, 0, 5.9604644775390625e-08 ;  /* 0x00000001ffaa7431 */ /* 0x000fe200000001ff */
[----:B------:R-:W-:Y:S05]  /*0130*/  BRA `(.L_x_0) ;  /* 0x00000000000c7947 */ /* 0x000fea0003800000 */
.L_x_1:
[----:B------:R-:W1:Y:S01]  /*0140*/  LDCU UR4, c[0x0][0x880] ;  /* 0x00011000ff0477ac */ /* 0x000e620008000800 */
[----:B------:R-:W-:Y:S01]  /*0150*/  HFMA2 R170, -RZ, RZ, 0, 5.9604644775390625e-08 ;  /* 0x00000001ffaa7431 */ /* 0x000fe200000001ff */
[----:B-1----:R-:W-:-:S07]  /*0160*/  MOV R79, UR4 ;  /* 0x00000004004f7c02 */ /* 0x002fce0008000f00 */
.L_x_0:
[----:B------:R-:W2:Y:S02]  /*0170*/  LDCU.64 UR4, c[0x0][0x8b0] ;  /* 0x00011600ff0477ac */ /* 0x000ea40008000a00 */
[----:B--2---:R-:W-:-:S04]  /*0180*/  UISETP.NE.U32.AND UP2, UPT, UR4, URZ, UPT ;  /* 0x000000ff0400728c */ /* 0x004fc8000bf45070 */
[----:B------:R-:W-:-:S09]  /*0190*/  UISETP.NE.AND.EX UP2, UPT, UR5, URZ, UPT, UP2 ;  /* 0x000000ff0500728c */ /* 0x000fd2000bf45320 */
[----:B------:R-:W-:Y:S05]  /*01a0*/  BRA.U UP2, `(.L_x_2) ;  /* 0x0000000102247547 */ /* 0x000fea000b800000 */
[----:B------:R-:W2:Y:S02]  /*01b0*/  LDCU.64 UR4, c[0x0][0x8a8] ;  /* 0x00011500ff0477ac */ /* 0x000ea40008000a00 */
[----:B--2---:R-:W-:-:S04]  /*01c0*/  UISETP.NE.U32.AND UP2, UPT, UR4, URZ, UPT ;  /* 0x000000ff0400728c */ /* 0x004fc8000bf45070 */
[----:B------:R-:W-:-:S09]  /*01d0*/  UISETP.NE.AND.EX UP2, UPT, UR5, URZ, UPT, UP2 ;  /* 0x000000ff0500728c */ /* 0x000fd2000bf45320 */
[----:B------:R-:W-:Y:S05]  /*01e0*/  BRA.U !UP2, `(.L_x_3) ;  /* 0x000000010a0c7547 */ /* 0x000fea000b800000 */
[----:B-1----:R-:W1:Y:S02]  /*01f0*/  LDC.64 R2, c[0x0][0x8a8] ;  /* 0x00022a00ff027b82 */ /* 0x002e640000000a00 */
[----:B-1----:R2:W5:Y:S01]  /*0200*/  LDG.E R77, desc[UR46][R2.64] ;  /* 0x0000002e024d7981 */ /* 0x002562000c1e1900 */
[----:B------:R-:W-:Y:S05]  /*0210*/  BRA `(.L_x_2) ;  /* 0x0000000000087947 */ /* 0x000fea0003800000 */
.L_x_3:
[----:B------:R-:W2:Y:S02]  /*0220*/  LDCU UR4, c[0x0][0x8a0] ;  /* 0x00011400ff0477ac */ /* 0x000ea40008000800 */
[----:B--2---:R-:W-:Y:S02]  /*0230*/  MOV R77, UR4 ;  /* 0x00000004004d7c02 */ /* 0x004fe40008000f00 */
.L_x_2:
[----:B------:R-:W-:Y:S01]  /*0240*/  IMAD.U32 R0, RZ, RZ, UR6 ;  /* 0x00000006ff007e24 */ /* 0x000fe2000f8e00ff */
[----:B------:R-:W-:Y:S04]  /*0250*/  BSSY.RECONVERGENT B0, `(.L_x_4) ;  /* 0x000000c000007945 */ /* 0x000fe80003800200 */
[C---:B------:R-:W-:Y:S02]  /*0260*/  ISETP.NE.OR P1, PT, R0.reuse, 0x1, !P5 ;  /* 0x000000010000780c */ /* 0x040fe40006f25670 */
[----:B------:R-:W-:-:S11]  /*0270*/  ISETP.NE.OR P0, PT, R0, 0x3, !P5 ;  /* 0x000000030000780c */ /* 0x000fd60006f05670 */
[----:B------:R-:W-:Y:S05]  /*0280*/  @P1 BRA `(.L_x_5) ;  /* 0x0000000000201947 */ /* 0x000fea0003800000 */
[----:B------:R-:W3:Y:S02]  /*0290*/  LDCU.64 UR4, c[0x0][0x348] ;  /* 0x00006900ff0477ac */ /* 0x000ee40008000a00 */
[----:B---3--:R-:W-:Y:S02]  /*02a0*/  UIADD3 UR8, UP3, UPT, UR4, 0x80, URZ ;  /* 0x0000008004087890 */ /* 0x008fe4000ff7e0ff */
[----:B------:R-:W-:Y:S02]  /*02b0*/  UIADD3 UR4, UP2, UPT, UR4, 0x180, URZ ;  /* 0x0000018004047890 */ /* 0x000fe4000ff5e0ff */
[----:B------:R-:W-:Y:S02]  /*02c0*/  UIADD3.X UR9, UPT, UPT, URZ, UR5, URZ, UP3, !UPT ;  /* 0x00000005ff097290 */ /* 0x000fe40009ffe4ff */
[----:B------:R-:W-:-:S07]  /*02d0*/  UIADD3.X UR5, UPT, UPT, URZ, UR5, URZ, UP2, !UPT ;  /* 0x00000005ff057290 */ /* 0x000fce00097fe4ff */
[----:B------:R3:W-:Y:S02]  /*02e0*/  UTMACCTL.PF [UR8] ;  /* 0x00000000080079b9 */ /* 0x0007e40008040000 */
[----:B------:R3:W-:Y:S02]  /*02f0*/  UTMACCTL.PF [UR4] ;  /* 0x00000000040079b9 */ /* 0x0007e40008040000 */
[----:B---3--:R-:W-:Y:S01]  /*0300*/  NOP ;  /* 0x0000000000007918 */ /* 0x008fe20000000000 */
.L_x_5:
[----:B------:R-:W-:Y:S05]  /*0310*/  BSYNC.RECONVERGENT B0 ;  /* 0x0000000000007941 */ /* 0x000fea0003800200 */
.L_x_4:
[----:B------:R-:W-:Y:S04]  /*0320*/  BSSY.RECONVERGENT B0, `(.L_x_6) ;  /* 0x000000a000007945 */ /* 0x000fe80003800200 */
        /* <DEDUP_REMOVED lines=9> */
.L_x_7:
[----:B------:R-:W-:Y:S05]  /*03c0*/  BSYNC.RECONVERGENT B0 ;  /* 0x0000000000007941 */ /* 0x000fea0003800200 */
.L_x_6:
[----:B------:R-:W3:Y:S01]  /*03d0*/  LDCU.64 UR4, c[0x0][0x888] ;  /* 0x00011100ff0477ac */ /* 0x000ee20008000a00 */
[----:B------:R-:W-:Y:S01]  /*03e0*/  PLOP3.LUT P0, PT, PT, PT, UP0, 0x80, 0x8 ;  /* 0x000000000008781c */ /* 0x000fe20003f0f008 */
[----:B------:R-:W-:-:S03]  /*03f0*/  UPLOP3.LUT UP3, UPT, UPT, UPT, UPT, 0x40, 0x4 ;  /* 0x000000000004789c */ /* 0x000fc60003f6e870 */
[----:B------:R-:W-:Y:S01]  /*0400*/  ISETP.NE.AND.EX P0, PT, RZ, UR7, PT, P0 ;  /* 0x00000007ff007c0c */ /* 0x000fe2000bf05300 */
[----:B---3--:R-:W-:-:S04]  /*0410*/  UISETP.NE.U32.AND UP2, UPT, UR4, URZ, UPT ;  /* 0x000000ff0400728c */ /* 0x008fc8000bf45070 */
[----:B------:R-:W-:-:S06]  /*0420*/  UISETP.NE.AND.EX UP2, UPT, UR5, URZ, UPT, UP2 ;  /* 0x000000ff0500728c */ /* 0x000fcc000bf45320 */
[----:B------:R-:W-:-:S13]  /*0430*/  PLOP3.LUT P1, PT, PT, PT, UP2, 0x80, 0x8 ;  /* 0x000000000008781c */ /* 0x000fda0003f2f028 */
[----:B------:R-:W-:Y:S05]  /*0440*/  @P1 BRA P0, `(.L_x_8) ;  /* 0x0000000000141947 */ /* 0x000fea0000000000 */
[----:B------:R-:W-:Y:S01]  /*0450*/  PLOP3.LUT P1, PT, PT, PT, UP1, 0x80, 0x8 ;  /* 0x000000000008781c */ /* 0x000fe20003f2f018 */
[----:B------:R-:W-:-:S12]  /*0460*/  UPLOP3.LUT UP3, UPT, UPT, UPT, UP2, 0x40, 0x4 ;  /* 0x000000000004789c */ /* 0x000fd80003f6e820 */
[----:B-----5:R-:W-:-:S13]  /*0470*/  @!P1 FSETP.EQ.AND P0, PT, R79, RZ, PT ;  /* 0x000000ff4f00920b */ /* 0x020fda0003f02000 */
[----:B------:R-:W-:Y:S01]  /*0480*/  @!P1 VOTEU.ANY UP0, P0 ;  /* 0x0000000000ff9886 */ /* 0x000fe20000000100 */
[----:B------:R-:W-:-:S11]  /*0490*/  @!UP1 UPLOP3.LUT UP3, UPT, UPT, UPT, UP0, 0x80, 0x8 ;  /* 0x000000000008989c */ /* 0x000fd60003f6f000 */
.L_x_8:
[----:B-12---:R-:W1:Y:S01]  /*04a0*/  SHFL.IDX PT, R2, R172, RZ, 0x1f ;  /* 0x00001fffac027589 */ /* 0x006e6200000e0000 */
[----:B------:R-:W-:-:S04]  /*04b0*/  UISETP.NE.AND UP0, UPT, UR6, 0x2, UPT ;  /* 0x000000020600788c */ /* 0x000fc8000bf05270 */
[----:B------:R-:W-:Y:S01]  /*04c0*/  USEL UR13, URZ, 0x1, UP0 ;  /* 0x00000001ff0d7887 */ /* 0x000fe20008000000 */
[----:B-1----:R-:W-:-:S13]  /*04d0*/  ISETP.NE.AND P0, PT, R2, RZ, PT ;  /* 0x000000ff0200720c */ /* 0x002fda0003f05270 */
[----:B------:R-:W-:Y:S05]  /*04e0*/  @P0 BRA `(.L_x_9) ;  /* 0x0000000000940947 */ /* 0x000fea0003800000 */
[----:B------:R-:W-:Y:S01]  /*04f0*/  ELECT P0, URZ, PT ;  /* 0x0000000000ff782f */ /* 0x000fe20003800000 */
[----:B------:R-:W-:-:S12]  /*0500*/  BSSY.RECONVERGENT B0, `(.L_x_9) ;  /* 0x0000023000007945 */ /* 0x000fd80003800200 */
[----:B------:R-:W-:Y:S05]  /*0510*/  @!P0 BRA `(.L_x_10) ;  /* 0x0000000000848947 */ /* 0x000fea0003800000 */
[----:B------:R-:W1:Y:S01]  /*0520*/  S2UR UR5, SR_CgaCtaId ;  /* 0x00000000000579c3 */ /* 0x000e620000008800 */
[----:B------:R-:W-:Y:S01]  /*0530*/  UMOV UR7, 0x400 ;  /* 0x0000040000077882 */ /* 0x000fe20000000000 */
[----:B------:R-:W-:Y:S02]  /*0540*/  UMOV UR4, 0x1 ;  /* 0x0000000100047882 */ /* 0x000fe40000000000 */
[----:B------:R-:W-:-:S04]  /*0550*/  UIADD3 UR8, UPT, UPT, -UR4, 0x100000, URZ ;  /* 0x0010000004087890 */ /* 0x000fc8000fffe1ff */
[----:B------:R-:W-:Y:S02]  /*0560*/  USHF.L.U32 UR9, UR8, 0xb, URZ ;  /* 0x0000000b08097899 */ /* 0x000fe400080006ff */
[----:B------:R-:W-:Y:S02]  /*0570*/  USHF.L.U32 UR8, UR8, 0x1, URZ ;  /* 0x0000000108087899 */ /* 0x000fe400080006ff */
[----:B-1----:R-:W-:Y:S01]  /*0580*/  ULEA UR5, UR5, UR7, 0x18 ;  /* 0x0000000705057291 */ /* 0x002fe2000f8ec0ff */
[----:B------:R-:W1:Y:S11]  /*0590*/  FENCE.VIEW.ASYNC.S ;  /* 0x00000000000073c6 */ /* 0x000e760000000000 */
[----:B-1----:R1:W2:Y:S01]  /*05a0*/  SYNCS.EXCH.64 URZ, [UR5], UR8 ;  /* 0x0000000805ff75b2 */ /* 0x0022a20008000100 */
[----:B------:R1:W3:Y:S01]  /*05b0*/  SYNCS.EXCH.64 URZ, [UR5+0x60], UR8 ;  /* 0x0000600805ff75b2 */ /* 0x0002e20008000100 */
[----:B------:R1:W4:Y:S01]  /*05c0*/  SYNCS.EXCH.64 URZ, [UR5+0x8], UR8 ;  /* 0x0000080805ff75b2 */ /* 0x0003220008000100 */
[----:B------:R1:W1:Y:S01]  /*05d0*/  SYNCS.EXCH.64 URZ, [UR5+0x68], UR8 ;  /* 0x0000680805ff75b2 */ /* 0x0002620008000100 */
        /* <DEDUP_REMOVED lines=20> */
[----:B--2---:R-:W-:Y:S01]  /*0720*/  NOP ;  /* 0x0000000000007918 */ /* 0x004fe20000000000 */
.L_x_10:
[----:B-1----:R-:W-:Y:S05]  /*0730*/  BSYNC.RECONVERGENT B0 ;  /* 0x0000000000007941 */ /* 0x002fea0003800200 */
.L_x_9:
[----:B------:R-:W1:Y:S01]  /*0740*/  SHFL.IDX PT, R2, R172, RZ, 0x1f ;  /* 0x00001fffac027589 */ /* 0x000e6200000e0000 */
[----:B------:R-:W-:Y:S01]  /*0750*/  NOP ;  /* 0x0000000000007918 */ /* 0x000fe20000000000 */
[----:B-1----:R-:W-:-:S13]  /*0760*/  ISETP.NE.AND P0, PT, R2, 0x1, PT ;  /* 0x000000010200780c */ /* 0x002fda0003f05270 */
[----:B------:R-:W-:Y:S05]  /*0770*/  @P0 BRA `(.L_x_11) ;  /* 0x0000000000480947 */ /* 0x000fea0003800000 */
[----:B------:R-:W1:Y:S01]  /*0780*/  S2UR UR7, SR_CgaCtaId ;  /* 0x00000000000779c3 */ /* 0x000e620000008800 */
[----:B------:R-:W-:Y:S01]  /*0790*/  UMOV UR8, 0x400 ;  /* 0x0000040000087882 */ /* 0x000fe20000000000 */
[----:B------:R-:W-:Y:S01]  /*07a0*/  UMOV UR5, 0x20 ;  /* 0x0000002000057882 */ /* 0x000fe20000000000 */
[----:B------:R-:W-:Y:S01]  /*07b0*/  UMOV UR4, 0x80 ;  /* 0x0000008000047882 */ /* 0x000fe20000000000 */
[----:B------:R-:W-:Y:S01]  /*07c0*/  ELECT P0, URZ, PT ;  /* 0x0000000000ff782f */ /* 0x000fe20003800000 */
[----:B-1----:R-:W-:Y:S02]  /*07d0*/  ULEA UR7, UR7, UR8, 0x18 ;  /* 0x0000000807077291 */ /* 0x002fe4000f8ec0ff */
[----:B------:R-:W-:-:S04]  /*07e0*/  UIADD3 UR8, UPT, UPT, -UR5, 0x100000, URZ ;  /* 0x0010000005087890 */ /* 0x000fc8000fffe1ff */
[----:B------:R-:W-:Y:S02]  /*07f0*/  USHF.L.U32 UR9, UR8, 0xb, URZ ;  /* 0x0000000b08097899 */ /* 0x000fe400080006ff */
[----:B------:R-:W-:Y:S02]  /*0800*/  USHF.L.U32 UR8, UR8, 0x1, URZ ;  /* 0x0000000108087899 */ /* 0x000fe400080006ff */
[----:B------:R-:W-:-:S04]  /*0810*/  UIADD3 UR4, UPT, UPT, -UR4, 0x100000, URZ ;  /* 0x0010000004047890 */ /* 0x000fc8000fffe1ff */
[----:B------:R-:W-:Y:S02]  /*0820*/  USHF.L.U32 UR5, UR4, 0xb, URZ ;  /* 0x0000000b04057899 */ /* 0x000fe400080006ff */
[----:B------:R-:W-:Y:S01]  /*0830*/  USHF.L.U32 UR4, UR4, 0x1, URZ ;  /* 0x0000000104047899 */ /* 0x000fe200080006ff */
[----:B------:R-:W1:Y:S03]  /*0840*/  FENCE.VIEW.ASYNC.S ;  /* 0x00000000000073c6 */ /* 0x000e660000000000 */
[----:B-1----:R1:W2:Y:S08]  /*0850*/  SYNCS.EXCH.64 URZ, [UR7+0xc0], UR8 ;  /* 0x0000c00807ff75b2 */ /* 0x0022b00008000100 */
[----:B------:R1:W1:Y:S01]  /*0860*/  SYNCS.EXCH.64 URZ, [UR7+0xd0], UR4 ;  /* 0x0000d00407ff75b2 */ /* 0x0002620008000100 */
[----:B------:R1:W1:Y:S01]  /*0870*/  SYNCS.EXCH.64 URZ, [UR7+0xc8], UR8 ;  /* 0x0000c80807ff75b2 */ /* 0x0002620008000100 */
[----:B------:R1:W1:Y:S01]  /*0880*/  SYNCS.EXCH.64 URZ, [UR7+0xd8], UR4 ;  /* 0x0000d80407ff75b2 */ /* 0x0002620008000100 */
[----:B------:R-:W-:Y:S01]  /*0890*/  NOP ;  /* 0x0000000000007918 */ /* 0x000fe20000000000 */
.L_x_11:
[----:B------:R-:W3:Y:S01]  /*08a0*/  SHFL.IDX PT, R2, R172, RZ, 0x1f ;  /* 0x00001fffac027589 */ /* 0x000ee200000e0000 */
[----:B------:R-:W-:Y:S01]  /*08b0*/  NOP ;  /* 0x0000000000007918 */ /* 0x000fe20000000000 */
[----:B---3--:R-:W-:-:S13]  /*08c0*/  ISETP.NE.AND P0, PT, R2, 0x3, PT ;  /* 0x000000030200780c */ /* 0x008fda0003f05270 */
[----:B------:R-:W-:Y:S05]  /*08d0*/  @P0 BRA `(.L_x_12) ;  /* 0x0000000000300947 */ /* 0x000fea0003800000 */
[----:B-1----:R-:W1:Y:S01]  /*08e0*/  S2UR UR5, SR_CgaCtaId ;  /* 0x00000000000579c3 */ /* 0x002e620000008800 */
[----:B------:R-:W-:Y:S01]  /*08f0*/  UMOV UR7, 0x400 ;  /* 0x0000040000077882 */ /* 0x000fe20000000000 */
[----:B------:R-:W-:Y:S01]  /*0900*/  UMOV UR4, 0x20 ;  /* 0x0000002000047882 */ /* 0x000fe20000000000 */
[----:B------:R-:W-:Y:S01]  /*0910*/  ELECT P0, URZ, PT ;  /* 0x0000000000ff782f */ /* 0x000fe20003800000 */
[----:B------:R-:W-:-:S04]  /*0920*/  UIADD3 UR8, UPT, UPT, -UR4, 0x100000, URZ ;  /* 0x0010000004087890 */ /* 0x000fc8000fffe1ff */
[----:B------:R-:W-:Y:S02]  /*0930*/  USHF.L.U32 UR9, UR8, 0xb, URZ ;  /* 0x0000000b08097899 */ /* 0x000fe400080006ff */
[----:B------:R-:W-:Y:S02]  /*0940*/  USHF.L.U32 UR8, UR8, 0x1, URZ ;  /* 0x0000000108087899 */ /* 0x000fe400080006ff */
[----:B-1----:R-:W-:Y:S01]  /*0950*/  ULEA UR5, UR5, UR7, 0x18 ;  /* 0x0000000705057291 */ /* 0x002fe2000f8ec0ff */
[----:B------:R-:W1:Y:S11]  /*0960*/  FENCE.VIEW.ASYNC.S ;  /* 0x00000000000073c6 */ /* 0x000e760000000000 */
[----:B-1----:R3:W1:Y:S01]  /*0970*/  SYNCS.EXCH.64 URZ, [UR5+0xe0], UR8 ;  /* 0x0000e00805ff75b2 */ /* 0x0026620008000100 */
[----:B------:R3:W1:Y:S02]  /*0980*/  SYNCS.EXCH.64 URZ, [UR5+0xe8], UR8 ;  /* 0x0000e80805ff75b2 */ /* 0x0006640008000100 */
[----:B---3--:R-:W-:Y:S01]  /*0990*/  NOP ;  /* 0x0000000000007918 */ /* 0x008fe20000000000 */
.L_x_12:
[----:B------:R-:W3:Y:S01]  /*09a0*/  SHFL.IDX PT, R2, R172, RZ, 0x1f ;  /* 0x00001fffac027589 */ /* 0x000ee200000e0000 */
[----:B------:R-:W-:Y:S01]  /*09b0*/  NOP ;  /* 0x0000000000007918 */ /* 0x000fe20000000000 */
[----:B---3--:R-:W-:-:S13]  /*09c0*/  ISETP.NE.AND P0, PT, R2, 0x4, PT ;  /* 0x000000040200780c */ /* 0x008fda0003f05270 */
[----:B------:R-:W-:Y:S05]  /*09d0*/  @P0 BRA `(.L_x_13) ;  /* 0x00000000004c0947 */ /* 0x000fea0003800000 */
[----:B-1----:R-:W1:Y:S01]  /*09e0*/  S2UR UR5, SR_CgaCtaId ;  /* 0x00000000000579c3 */ /* 0x002e620000008800 */
[----:B------:R-:W-:Y:S01]  /*09f0*/  UMOV UR8, 0xe0 ;  /* 0x000000e000087882 */ /* 0x000fe20000000000 */
[----:B------:R-:W-:Y:S01]  /*0a00*/  UMOV UR7, 0x400 ;  /* 0x0000040000077882 */ /* 0x000fe20000000000 */
[----:B------:R-:W-:Y:S01]  /*0a10*/  USEL UR8, UR8, 0x100, UP3 ;  /* 0x0000010008087887 */ /* 0x000fe20009800000 */
[----:B------:R-:W-:Y:S01]  /*0a20*/  UMOV UR4, 0x1 ;  /* 0x0000000100047882 */ /* 0x000fe20000000000 */
[----:B------:R-:W-:Y:S01]  /*0a30*/  ELECT P0, URZ, PT ;  /* 0x0000000000ff782f */ /* 0x000fe20003800000 */
[----:B------:R-:W-:-:S04]  /*0a40*/  UIADD3 UR10, UPT, UPT, -UR4, 0x100000, URZ ;  /* 0x00100000040a7890 */ /* 0x000fc8000fffe1ff */
[----:B------:R-:W-:Y:S02]  /*0a50*/  USHF.L.U32 UR11, UR10, 0xb, URZ ;  /* 0x0000000b0a0b7899 */ /* 0x000fe400080006ff */
[----:B------:R-:W-:Y:S02]  /*0a60*/  USHF.L.U32 UR10, UR10, 0x1, URZ ;  /* 0x000000010a0a7899 */ /* 0x000fe400080006ff */
[----:B------:R-:W-:-:S04]  /*0a70*/  UIADD3 UR8, UPT, UPT, -UR8, 0x100000, URZ ;  /* 0x0010000008087890 */ /* 0x000fc8000fffe1ff */
[----:B------:R-:W-:Y:S02]  /*0a80*/  USHF.L.U32 UR9, UR8, 0xb, URZ ;  /* 0x0000000b08097899 */ /* 0x000fe400080006ff */
[----:B------:R-:W-:Y:S02]  /*0a90*/  USHF.L.U32 UR8, UR8, 0x1, URZ ;  /* 0x0000000108087899 */ /* 0x000fe400080006ff */
[----:B-1----:R-:W-:Y:S01]  /*0aa0*/  ULEA UR5, UR5, UR7, 0x18 ;  /* 0x0000000705057291 */ /* 0x002fe2000f8ec0ff */
[----:B------:R-:W1:Y:S11]  /*0ab0*/  FENCE.VIEW.ASYNC.S ;  /* 0x00000000000073c6 */ /* 0x000e760000000000 */
[----:B-1----:R3:W1:Y:S01]  /*0ac0*/  SYNCS.EXCH.64 URZ, [UR5+0xf0], UR10 ;  /* 0x0000f00a05ff75b2 */ /* 0x0026620008000100 */
[----:B------:R3:W1:Y:S01]  /*0ad0*/  SYNCS.EXCH.64 URZ, [UR5+0x100], UR8 ;  /* 0x0001000805ff75b2 */ /* 0x0006620008000100 */
[----:B------:R3:W1:Y:S01]  /*0ae0*/  SYNCS.EXCH.64 URZ, [UR5+0xf8], UR10 ;  /* 0x0000f80a05ff75b2 */ /* 0x0006620008000100 */
[----:B------:R3:W1:Y:S02]  /*0af0*/  SYNCS.EXCH.64 URZ, [UR5+0x108], UR8 ;  /* 0x0001080805ff75b2 */ /* 0x0006640008000100 */
[----:B---3--:R-:W-:Y:S01]  /*0b00*/  NOP ;  /* 0x0000000000007918 */ /* 0x008fe20000000000 */
.L_x_13:
[----:B------:R-:W3:Y:S01]  /*0b10*/  SHFL.IDX PT, R2, R172, RZ, 0x1f ;  /* 0x00001fffac027589 */ /* 0x000ee200000e0000 */
[----:B------:R-:W-:Y:S01]  /*0b20*/  NOP ;  /* 0x0000000000007918 */ /* 0x000fe20000000000 */
[----:B---3--:R-:W-:-:S13]  /*0b30*/  ISETP.NE.AND P0, PT, R2, 0x5, PT ;  /* 0x000000050200780c */ /* 0x008fda0003f05270 */
[----:B------:R-:W-:Y:S05]  /*0b40*/  @P0 BRA `(.L_x_14) ;  /* 0x0000000000580947 */ /* 0x000fea0003800000 */
[----:B-1----:R-:W1:Y:S01]  /*0b50*/  S2UR UR7, SR_CgaCtaId ;  /* 0x00000000000779c3 */ /* 0x002e620000008800 */
        /* <DEDUP_REMOVED lines=12> */
[----:B-1----:R3:W1:Y:S08]  /*0c20*/  SYNCS.EXCH.64 URZ, [UR7+0x110], UR8 ;  /* 0x0001100807ff75b2 */ /* 0x0026700008000100 */
[----:B------:R3:W1:Y:S01]  /*0c30*/  SYNCS.EXCH.64 URZ, [UR7+0x130], UR4 ;  /* 0x0001300407ff75b2 */ /* 0x0006620008000100 */
[----:B------:R3:W1:Y:S01]  /*0c40*/  SYNCS.EXCH.64 URZ, [UR7+0x118], UR8 ;  /* 0x0001180807ff75b2 */ /* 0x0006620008000100 */
[----:B------:R3:W1:Y:S01]  /*0c50*/  SYNCS.EXCH.64 URZ, [UR7+0x138], UR4 ;  /* 0x0001380407ff75b2 */ /* 0x0006620008000100 */
[----:B------:R3:W1:Y:S01]  /*0c60*/  SYNCS.EXCH.64 URZ, [UR7+0x120], UR8 ;  /* 0x0001200807ff75b2 */ /* 0x0006620008000100 */
[----:B------:R3:W1:Y:S01]  /*0c70*/  SYNCS.EXCH.64 URZ, [UR7+0x140], UR4 ;  /* 0x0001400407ff75b2 */ /* 0x0006620008000100 */
[----:B------:R3:W1:Y:S01]  /*0c80*/  SYNCS.EXCH.64 URZ, [UR7+0x128], UR8 ;  /* 0x0001280807ff75b2 */ /* 0x0006620008000100 */
[----:B------:R3:W1:Y:S02]  /*0c90*/  SYNCS.EXCH.64 URZ, [UR7+0x148], UR4 ;  /* 0x0001480407ff75b2 */ /* 0x0006640008000100 */
[----:B---3--:R-:W-:Y:S01]  /*0ca0*/  NOP ;  /* 0x0000000000007918 */ /* 0x008fe20000000000 */
.L_x_14:
        /* <DEDUP_REMOVED lines=18> */
.L_x_15:
[----:B-1----:R-:W1:Y:S01]  /*0dd0*/  S2UR UR5, SR_CTAID.X ;  /* 0x00000000000579c3 */ /* 0x002e620000002500 */
[----:B------:R-:W-:-:S05]  /*0de0*/  CS2R.32 R169, SR_CgaSize ;  /* 0x0000000000a97805 */ /* 0x000fca0000008a00 */
[----:B------:R-:W-:-:S05]  /*0df0*/  IMAD R169, R169, -0xa0, RZ ;  /* 0xffffff60a9a97824 */ /* 0x000fca00078e02ff */
[----:B------:R-:W-:-:S14]  /*0e00*/  R2UR UR8, R169 ;  /* 0x00000000a90872ca */ /* 0x000fdc00000e0000 */
[----:B------:R-:W3:Y:S01]  /*0e10*/  LDCU UR8, c[0x0][UR8+0x2b0] ;  /* 0x00005600080877ac */ /* 0x000ee20008000800 */
[----:B------:R-:W-:Y:S01]  /*0e20*/  NOP ;  /* 0x0000000000007918 */ /* 0x000fe20000000000 */
[----:B------:R-:W-:-:S05]  /*0e30*/  CS2R.32 R169, SR_CgaSize ;  /* 0x0000000000a97805 */ /* 0x000fca0000008a00 */
[----:B------:R-:W-:-:S05]  /*0e40*/  IMAD R169, R169, -0xa0, RZ ;  /* 0xffffff60a9a97824 */ /* 0x000fca00078e02ff */
[----:B------:R-:W-:-:S14]  /*0e50*/  R2UR UR7, R169 ;  /* 0x00000000a90772ca */ /* 0x000fdc00000e0000 */
[----:B------:R-:W2:Y:S01]  /*0e60*/  LDCU UR7, c[0x0][UR7+0x2b4] ;  /* 0x00005680070777ac */ /* 0x000ea20008000800 */
[----:B------:R-:W4:Y:S08]  /*0e70*/  S2UR UR4, SR_CTAID.Y ;  /* 0x00000000000479c3 */ /* 0x000f300000002600 */
[----:B------:R-:W2:Y:S01]  /*0e80*/  LDC R10, c[0x0][0xb24] ;  /* 0x0002c900ff0a7b82 */ /* 0x000ea20000000800 */
[----:B-1----:R-:W-:-:S02]  /*0e90*/  I2FP.F32.U32 R169, UR5 ;  /* 0x0000000500a97c45 */ /* 0x002fc40008201000 */
[----:B------:R-:W-:-:S05]  /*0ea0*/  CS2R.32 R3, SR_CgaSize ;  /* 0x0000000000037805 */ /* 0x000fca0000008a00 */
[----:B------:R-:W-:-:S06]  /*0eb0*/  IMAD R3, R3, -0xa0, RZ ;  /* 0xffffff6003037824 */ /* 0x000fcc00078e02ff */
[----:B------:R-:W1:Y:S01]  /*0ec0*/  LDC R3, c[0x0][R3+0x2a0] ;  /* 0x0000a80003037b82 */ /* 0x000e620000000800 */
[----:B------:R-:W-:Y:S01]  /*0ed0*/  MOV R15, UR5 ;  /* 0x00000005000f7c02 */ /* 0x000fe20008000f00 */
[----:B---3--:R-:W-:Y:S01]  /*0ee0*/  FMUL R169, R169, UR8 ;  /* 0x00000008a9a97c20 */ /* 0x008fe20008400000 */
[----:B----4-:R-:W-:Y:S02]  /*0ef0*/  I2FP.F32.U32 R168, UR4 ;  /* 0x0000000400a87c45 */ /* 0x010fe40008201000 */
[----:B------:R-:W-:-:S05]  /*0f00*/  CS2R.32 R2, SR_CgaSize ;  /* 0x0000000000027805 */ /* 0x000fca0000008a00 */
[----:B------:R-:W-:-:S06]  /*0f10*/  IMAD R2, R2, -0xa0, RZ ;  /* 0xffffff6002027824 */ /* 0x000fcc00078e02ff */
[----:B------:R-:W3:Y:S01]  /*0f20*/  LDC R2, c[0x0][R2+0x2a4] ;  /* 0x0000a90002027b82 */ /* 0x000ee20000000800 */
[----:B------:R-:W-:Y:S01]  /*0f30*/  MOV R14, UR4 ;  /* 0x00000004000e7c02 */ /* 0x000fe20008000f00 */
[----:B------:R-:W4:Y:S01]  /*0f40*/  F2I.U32.TRUNC.NTZ R169, R169 ;  /* 0x000000a900a97305 */ /* 0x000f22000020f000 */
[----:B--2---:R-:W-:-:S05]  /*0f50*/  FMUL R168, R168, UR7 ;  /* 0x00000007a8a87c20 */ /* 0x004fca0008400000 */
[----:B------:R-:W-:Y:S01]  /*0f60*/  BAR.SYNC.DEFER_BLOCKING 0x0 ;  /* 0x0000000000007b1d */ /* 0x000fe20000010000 */
[----:B------:R-:W-:-:S05]  /*0f70*/  ISETP.GE.AND P0, PT, R10, 0x1, PT ;  /* 0x000000010a00780c */ /* 0x000fca0003f06270 */
[----:B------:R-:W2:Y:S02]  /*0f80*/  F2I.U32.TRUNC.NTZ R168, R168 ;  /* 0x000000a800a87305 */ /* 0x000ea4000020f000 */
[----:B------:R-:W3:Y:S01]  /*0f90*/  S2UR UR36, SR_CTAID.Z ;  /* 0x00000000002479c3 */ /* 0x000ee20000002700 */
[----:B----4-:R-:W-:-:S05]  /*0fa0*/  IADD3 R169, PT, PT, -R169, RZ, RZ ;  /* 0x000000ffa9a97210 */ /* 0x010fca0007ffe1ff */
[----:B-1----:R-:W-:Y:S01]  /*0fb0*/  IMAD R169, R3, R169, UR5 ;  /* 0x0000000503a97e24 */ /* 0x002fe2000f8e02a9 */
[----:B--2---:R-:W-:-:S05]  /*0fc0*/  IADD3 R168, PT, PT, -R168, RZ, RZ ;  /* 0x000000ffa8a87210 */ /* 0x004fca0007ffe1ff */
[----:B---3--:R-:W-:Y:S01]  /*0fd0*/  IMAD R168, R2, R168, UR4 ;  /* 0x0000000402a87e24 */ /* 0x008fe2000f8e02a8 */
[----:B------:R-:W-:Y:S06]  /*0fe0*/  @!P0 BRA `(.L_x_16) ;  /* 0x0000000000b88947 */ /* 0x000fec0003800000 */
[----:B------:R-:W1:Y:S01]  /*0ff0*/  LDC.64 R4, c[0x0][0xb18] ;  /* 0x0002c600ff047b82 */ /* 0x000e620000000a00 */
[----:B------:R-:W-:-:S07]  /*1000*/  ISETP.NE.AND P0, PT, R10, 0x1, PT ;  /* 0x000000010a00780c */ /* 0x000fce0003f05270 */
[----:B------:R-:W2:Y:S08]  /*1010*/  LDC R9, c[0x0][0xb0c] ;  /* 0x0002c300ff097b82 */ /* 0x000eb00000000800 */
[----:B------:R-:W3:Y:S08]  /*1020*/  LDC R12, c[0x0][0x370] ;  /* 0x0000dc00ff0c7b82 */ /* 0x000ef00000000800 */
[----:B------:R-:W4:Y:S01]  /*1030*/  LDC R11, c[0x0][0x374] ;  /* 0x0000dd00ff0b7b82 */ /* 0x000f220000000800 */
[----:B-1----:R-:W-:-:S07]  /*1040*/  ISETP.NE.AND P1, PT, R4, 0x1, PT ;  /* 0x000000010400780c */ /* 0x002fce0003f25270 */
[----:B------:R-:W3:Y:S01]  /*1050*/  LDC.64 R6, c[0x0][0xb10] ;  /* 0x0002c400ff067b82 */ /* 0x000ee20000000a00 */
[----:B--2---:R-:W-:-:S07]  /*1060*/  ISETP.NE.AND P2, PT, R9, 0x1, PT ;  /* 0x000000010900780c */ /* 0x004fce0003f45270 */
[----:B------:R-:W1:Y:S08]  /*1070*/  LDC R8, c[0x0][0xb20] ;  /* 0x0002c800ff087b82 */ /* 0x000e700000000800 */
[----:B------:R-:W2:Y:S01]  /*1080*/  LDC.64 R2, c[0x0][0xb28] ;  /* 0x0002ca00ff027b82 */ /* 0x000ea20000000a00 */
[----:B----4-:R-:W-:-:S04]  /*1090*/  IMAD.HI.U32 R13, R11, R5, RZ ;  /* 0x000000050b0d7227 */ /* 0x010fc800078e00ff */
[----:B------:R-:W-:-:S04]  /*10a0*/  IMAD.HI.U32 R5, R14, R5, RZ ;  /* 0x000000050e057227 */ /* 0x000fc800078e00ff */
[----:B---3--:R-:W-:-:S05]  /*10b0*/  IMAD.HI.U32 R16, R12, R6, RZ ;  /* 0x000000060c107227 */ /* 0x008fca00078e00ff */
[-C--:B------:R-:W-:Y:S01]  /*10c0*/  @P2 SHF.R.U32.HI R12, RZ, R7.reuse, R16 ;  /* 0x00000007ff0c2219 */ /* 0x080fe20000011610 */
[----:B------:R-:W-:Y:S01]  /*10d0*/  IMAD.HI.U32 R16, R15, R6, RZ ;  /* 0x000000060f107227 */ /* 0x000fe200078e00ff */
[-C--:B-1----:R-:W-:Y:S02]  /*10e0*/  @P1 SHF.R.U32.HI R11, RZ, R8.reuse, R13 ;  /* 0x00000008ff0b1219 */ /* 0x082fe4000001160d */
[----:B------:R-:W-:Y:S02]  /*10f0*/  SHF.R.U32.HI R5, RZ, R8, R5 ;  /* 0x00000008ff057219 */ /* 0x000fe40000011605 */
[----:B------:R-:W-:Y:S02]  /*1100*/  SHF.R.U32.HI R16, RZ, R7, R16 ;  /* 0x00000007ff107219 */ /* 0x000fe40000011610 */
[----:B------:R-:W-:Y:S01]  /*1110*/  SEL R5, R14, R5, !P1 ;  /* 0x000000050e057207 */ /* 0x000fe20004800000 */
[----:B--2---:R-:W-:Y:S01]  /*1120*/  IMAD.HI.U32 R13, R11, R2, RZ ;  /* 0x000000020b0d7227 */ /* 0x004fe200078e00ff */
[----:B------:R-:W-:-:S03]  /*1130*/  SEL R16, R15, R16, !P2 ;  /* 0x000000100f107207 */ /* 0x000fc60005000000 */
[----:B------:R-:W-:Y:S01]  /*1140*/  IMAD.HI.U32 R6, R12, R2, RZ ;  /* 0x000000020c067227 */ /* 0x000fe200078e00ff */
[----:B------:R-:W-:-:S04]  /*1150*/  @P0 SHF.R.U32.HI R11, RZ, R3, R13 ;  /* 0x00000003ff0b0219 */ /* 0x000fc8000001160d */
[----:B------:R-:W-:Y:S01]  /*1160*/  @P0 SHF.R.U32.HI R12, RZ, R3, R6 ;  /* 0x00000003ff0c0219 */ /* 0x000fe20000011606 */
[----:B------:R-:W-:-:S04]  /*1170*/  IMAD R11, R11, R10, RZ ;  /* 0x0000000a0b0b7224 */ /* 0x000fc800078e02ff */
[----:B------:R-:W-:Y:S01]  /*1180*/  IMAD R6, R12, R10, RZ ;  /* 0x0000000a0c067224 */ /* 0x000fe200078e02ff */
[----:B------:R-:W-:-:S04]  /*1190*/  ISETP.GE.AND P1, PT, R5, R11, PT ;  /* 0x0000000b0500720c */ /* 0x000fc80003f26270 */
[----:B------:R-:W-:Y:S01]  /*11a0*/  ISETP.GE.OR P1, PT, R16, R6, P1 ;  /* 0x000000061000720c */ /* 0x000fe20000f26670 */
[----:B------:R-:W-:-:S05]  /*11b0*/  IMAD.HI.U32 R6, R5, R2, RZ ;  /* 0x0000000205067227 */ /* 0x000fca00078e00ff */
[----:B------:R-:W-:-:S04]  /*11c0*/  SHF.R.U32.HI R6, RZ, R3, R6 ;  /* 0x00000003ff067219 */ /* 0x000fc80000011606 */
[----:B------:R-:W-:-:S03]  /*11d0*/  SEL R6, R5, R6, !P0 ;  /* 0x0000000605067207 */ /* 0x000fc60004000000 */
[----:B------:R-:W-:Y:S01]  /*11e0*/  @!P1 IMAD.HI.U32 R7, R16, R2, RZ ;  /* 0x0000000210079227 */ /* 0x000fe200078e00ff */
[----:B------:R-:W-:-:S04]  /*11f0*/  IADD3 R2, PT, PT, -R6, RZ, RZ ;  /* 0x000000ff06027210 */ /* 0x000fc80007ffe1ff */
[----:B------:R-:W-:Y:S01]  /*1200*/  @!P1 SHF.R.U32.HI R3, RZ, R3, R7 ;  /* 0x00000003ff039219 */ /* 0x000fe20000011607 */
[----:B------:R-:W-:Y:S01]  /*1210*/  IMAD R2, R10, R2, R5 ;  /* 0x000000020a027224 */ /* 0x000fe200078e0205 */
[----:B------:R-:W-:Y:S02]  /*1220*/  IADD3 R7, PT, PT, -R5, RZ, RZ ;  /* 0x000000ff05077210 */ /* 0x000fe40007ffe1ff */
[----:B------:R-:W-:-:S03]  /*1230*/  @!P1 SEL R3, R16, R3, !P0 ;  /* 0x0000000310039207 */ /* 0x000fc60004000000 */
[----:B------:R-:W-:Y:S02]  /*1240*/  IMAD R7, R4, R7, R14 ;  /* 0x0000000704077224 */ /* 0x000fe400078e020e */
[--C-:B------:R-:W-:Y:S02]  /*1250*/  @!P1 IMAD.IADD R6, R6, 0x1, -R3.reuse ;  /* 0x0000000106069824 */ /* 0x100fe400078e0a03 */
[----:B------:R-:W-:Y:S01]  /*1260*/  @!P1 IMAD R3, R2, R12, R3 ;  /* 0x0000000c02039224 */ /* 0x000fe200078e0203 */
[----:B------:R-:W-:Y:S01]  /*1270*/  IADD3 R2, PT, PT, -R16, RZ, RZ ;  /* 0x000000ff10027210 */ /* 0x000fe20007ffe1ff */
[----:B------:R-:W-:Y:S02]  /*1280*/  @!P1 IMAD R5, R6, R10, R16 ;  /* 0x0000000a06059224 */ /* 0x000fe400078e0210 */
[----:B------:R-:W-:Y:S02]  /*1290*/  @!P1 IMAD.MOV.U32 R16, RZ, RZ, R3 ;  /* 0x000000ffff109224 */ /* 0x000fe400078e0003 */
[----:B------:R-:W-:-:S02]  /*12a0*/  IMAD R2, R9, R2, R15 ;  /* 0x0000000209027224 */ /* 0x000fc400078e020f */
[----:B------:R-:W-:Y:S02]  /*12b0*/  IMAD R14, R5, R4, R7 ;  /* 0x00000004050e7224 */ /* 0x000fe400078e0207 */
[----:B------:R-:W-:Y:S02]  /*12c0*/  IMAD R15, R16, R9, R2 ;  /* 0x00000009100f7224 */ /* 0x000fe400078e0202 */
.L_x_16:
[----:B------:R-:W1:Y:S01]  /*12d0*/  LDCU UR4, c[0x0][0xb30] ;  /* 0x00016600ff0477ac */ /* 0x000e620008000800 */
[----:B------:R-:W2:Y:S08]  /*12e0*/  S2UR UR37, SR_CgaCtaId ;  /* 0x00000000002579c3 */ /* 0x000eb00000008800 */
[----:B------:R-:W3:Y:S01]  /*12f0*/  LDC R72, c[0x0][0xb24] ;  /* 0x0002c900ff487b82 */ /* 0x000ee20000000800 */
[----:B-1----:R-:W-:-:S09]  /*1300*/  UISETP.NE.AND UP0, UPT, UR4, 0x1, UPT ;  /* 0x000000010400788c */ /* 0x002fd2000bf05270 */
[----:B--2---:R-:W-:Y:S05]  /*1310*/  BRA.U UP0, `(.L_x_17) ;  /* 0x0000000100407547 */ /* 0x004fea000b800000 */
[----:B------:R-:W1:Y:S08]  /*1320*/  LDC.64 R4, c[0x0][0xb10] ;  /* 0x0002c400ff047b82 */ /* 0x000e700000000a00 */
[----:B------:R-:W2:Y:S08]  /*1330*/  LDC.64 R2, c[0x0][0xb18] ;  /* 0x0002c600ff027b82 */ /* 0x000eb00000000a00 */
[----:B------:R-:W4:Y:S08]  /*1340*/  LDC R6, c[0x0][0xb20] ;  /* 0x0002c800ff067b82 */ /* 0x000f300000000800 */
[----:B------:R-:W3:Y:S01]  /*1350*/  LDC R7, c[0x0][0xb0c] ;  /* 0x0002c300ff077b82 */ /* 0x000ee20000000800 */
[----:B-1----:R-:W-:-:S05]  /*1360*/  IMAD.HI.U32 R4, R15, R4, RZ ;  /* 0x000000040f047227 */ /* 0x002fca00078e00ff */
[----:B------:R-:W-:Y:S01]  /*1370*/  SHF.R.U32.HI R4, RZ, R5, R4 ;  /* 0x00000005ff047219 */ /* 0x000fe20000011604 */
[----:B--2---:R-:W-:Y:S01]  /*1380*/  IMAD.HI.U32 R3, R14, R3, RZ ;  /* 0x000000030e037227 */ /* 0x004fe200078e00ff */
[----:B------:R-:W-:-:S04]  /*1390*/  ISETP.NE.AND P0, PT, R2, 0x1, PT ;  /* 0x000000010200780c */ /* 0x000fc80003f05270 */
[----:B----4-:R-:W-:-:S04]  /*13a0*/  SHF.R.U32.HI R3, RZ, R6, R3 ;  /* 0x00000006ff037219 */ /* 0x010fc80000011603 */
[----:B------:R-:W-:Y:S02]  /*13b0*/  SEL R3, R14, R3, !P0 ;  /* 0x000000030e037207 */ /* 0x000fe40004000000 */
[----:B---3--:R-:W-:-:S04]  /*13c0*/  ISETP.NE.AND P1, PT, R7, 0x1, PT ;  /* 0x000000010700780c */ /* 0x008fc80003f25270 */
[----:B------:R-:W-:-:S05]  /*13d0*/  SEL R4, R15, R4, !P1 ;  /* 0x000000040f047207 */ /* 0x000fca0004800000 */
[----:B------:R-:W-:Y:S02]  /*13e0*/  IMAD.IADD R5, R3, 0x1, -R4 ;  /* 0x0000000103057824 */ /* 0x000fe400078e0a04 */
[----:B------:R-:W-:Y:S02]  /*13f0*/  IMAD.IADD R3, R4, 0x1, -R3 ;  /* 0x0000000104037824 */ /* 0x000fe400078e0a03 */
[----:B------:R-:W-:Y:S02]  /*1400*/  IMAD R15, R5, R7, R15 ;  /* 0x00000007050f7224 */ /* 0x000fe400078e020f */
[----:B------:R-:W-:-:S07]  /*1410*/  IMAD R14, R3, R2, R14 ;  /* 0x00000002030e7224 */ /* 0x000fce00078e020e */
.L_x_17:
[----:B------:R-:W-:Y:S01]  /*1420*/  BAR.SYNC.DEFER_BLOCKING 0x0 ;  /* 0x0000000000007b1d */ /* 0x000fe20000010000 */
[----:B------:R-:W-:Y:S01]  /*1430*/  UISETP.NE.AND UP0, UPT, UR6, 0x2, UPT ;  /* 0x000000020600788c */ /* 0x000fe2000bf05270 */
[----:B------:R-:W-:Y:S02]  /*1440*/  ISETP.NE.OR P5, PT, R0, 0x2, !P5 ;  /* 0x000000020000780c */ /* 0x000fe40006fa5670 */
[----:B------:R-:W-:-:S06]  /*1450*/  LOP3.LUT R2, R187, 0x1f, RZ, 0xc0, !PT ;  /* 0x0000001fbb027812 */ /* 0x000fcc00078ec0ff */
[----:B------:R-:W-:Y:S05]  /*1460*/  BRA.U UP0, `(.L_x_18) ;  /* 0x0000001500707547 */ /* 0x000fea000b800000 */
[----:B------:R-:W1:Y:S01]  /*1470*/  LDCU UR13, c[0x0][0x38c] ;  /* 0x00007180ff0d77ac */ /* 0x000e620008000800 */
[----:B------:R-:W2:Y:S01]  /*1480*/  LDC R8, c[0x0][0x370] ;  /* 0x0000dc00ff087b82 */ /* 0x000ea20000000800 */
[----:B------:R-:W-:Y:S01]  /*1490*/  HFMA2 R16, -RZ, RZ, 0, 0 ;  /* 0x00000000ff107431 */ /* 0x000fe200000001ff */
[----:B------:R-:W-:Y:S01]  /*14a0*/  ISETP.EQ.OR P4, PT, R2, RZ, P5 ;  /* 0x000000ff0200720c */ /* 0x000fe20002f82670 */
[----:B------:R-:W-:Y:S01]  /*14b0*/  IMAD.MOV.U32 R17, RZ, RZ, 0x1 ;  /* 0x00000001ff117424 */ /* 0x000fe200078e00ff */
[----:B------:R-:W-:Y:S01]  /*14c0*/  CS2R R12, SRZ ;  /* 0x00000000000c7805 */ /* 0x000fe2000001ff00 */
[----:B------:R-:W-:Y:S01]  /*14d0*/  IMAD.MOV.U32 R11, RZ, RZ, 0x1 ;  /* 0x00000001ff0b7424 */ /* 0x000fe200078e00ff */
[----:B------:R-:W4:Y:S02]  /*14e0*/  LDCU.64 UR22, c[0x0][0x348] ;  /* 0x00006900ff1677ac */ /* 0x000f240008000a00 */
[----:B------:R-:W2:Y:S01]  /*14f0*/  LDC R0, c[0x0][0x374] ;  /* 0x0000dd00ff007b82 */ /* 0x000ea20000000800 */
[----:B------:R-:W-:Y:S01]  /*1500*/  UMOV UR6, URZ ;  /* 0x000000ff00067c82 */ /* 0x000fe20008000000 */
[----:B-1----:R-:W-:-:S04]  /*1510*/  UIADD3 UR5, UPT, UPT, UR13, 0x3f, URZ ;  /* 0x0000003f0d057890 */ /* 0x002fc8000fffe0ff */
[----:B------:R-:W-:-:S04]  /*1520*/  USHF.R.S32.HI UR4, URZ, 0x1f, UR5 ;  /* 0x0000001fff047899 */ /* 0x000fc80008011405 */
[----:B------:R-:W-:-:S04]  /*1530*/  ULEA.HI UR4, UR4, UR5, URZ, 0x6 ;  /* 0x0000000504047291 */ /* 0x000fc8000f8f30ff */
[----:B------:R-:W-:Y:S02]  /*1540*/  USHF.R.S32.HI UR15, URZ, 0x6, UR4 ;  /* 0x00000006ff0f7899 */ /* 0x000fe40008011404 */
[----:B------:R-:W-:Y:S02]  /*1550*/  UIADD3 UR4, UPT, UPT, UR13, -0x1, URZ ;  /* 0xffffffff0d047890 */ /* 0x000fe4000fffe0ff */
[----:B------:R-:W-:Y:S02]  /*1560*/  UISETP.LT.U32.AND UP0, UPT, UR15, 0xc, UPT ;  /* 0x0000000c0f00788c */ /* 0x000fe4000bf01070 */
[----:B------:R-:W-:Y:S02]  /*1570*/  UISETP.GE.U32.AND UP1, UPT, UR4, -0x7f, UPT ;  /* 0xffffff810400788c */ /* 0x000fe4000bf26070 */
[----:B------:R-:W-:Y:S02]  /*1580*/  USEL UR14, UR15, 0xc, UP0 ;  /* 0x0000000c0f0e7887 */ /* 0x000fe40008000000 */
[----:B------:R-:W-:-:S02]  /*1590*/  UIADD3 UR13, UPT, UPT, UR13, 0x7e, URZ ;  /* 0x0000007e0d0d7890 */ /* 0x000fc4000fffe0ff */
[----:B------:R-:W-:Y:S02]  /*15a0*/  UIADD3 UR5, UPT, UPT, UR14, -0x1, URZ ;  /* 0xffffffff0e057890 */ /* 0x000fe4000fffe0ff */
[----:B------:R-:W-:-:S03]  /*15b0*/  UIADD3 UR7, UPT, UPT, UR15, -UR14, URZ ;  /* 0x8000000e0f077290 */ /* 0x000fc6000fffe0ff */
[----:B------:R-:W-:-:S04]  /*15c0*/  @UP1 UIADD3 UR5, UPT, UPT, UR14, URZ, URZ ;  /* 0x000000ff0e051290 */ /* 0x000fc8000fffe0ff */
[----:B----4-:R-:W-:-:S12]  /*15d0*/  UIADD3 UR5, UPT, UPT, UR5, 0x1, URZ ;  /* 0x0000000105057890 */ /* 0x010fd8000fffe0ff */
.L_x_36:
[----:B------:R-:W-:Y:S01]  /*15e0*/  UISETP.NE.AND UP0, UPT, UR37, URZ, UPT ;  /* 0x000000ff2500728c */ /* 0x000fe2000bf05270 */
[----:B------:R-:W1:Y:S08]  /*15f0*/  S2UR UR37, SR_CgaCtaId ;  /* 0x00000000002579c3 */ /* 0x000e700000008800 */
[----:B------:R-:W-:Y:S05]  /*1600*/  BRA.U UP0, `(.L_x_19) ;  /* 0x0000000100347547 */ /* 0x000fea000b800000 */
[----:B------:R-:W4:Y:S01]  /*1610*/  S2R R2, SR_CgaCtaId ;  /* 0x0000000000027919 */ /* 0x000f220000008800 */
[----:B------:R-:W-:-:S04]  /*1620*/  MOV R3, 0x400 ;  /* 0x0000040000037802 */ /* 0x000fc80000000f00 */
[----:B----4-:R-:W-:Y:S02]  /*1630*/  LEA R2, R2, R3, 0x18 ;  /* 0x0000000302027211 */ /* 0x010fe400078ec0ff */
[----:B------:R-:W-:-:S03]  /*1640*/  SHF.L.U32 R3, R11, 0x1f, RZ ;  /* 0x0000001f0b037819 */ /* 0x000fc600000006ff */
[----:B------:R-:W-:-:S04]  /*1650*/  IMAD R2, R12, 0x8, R2 ;  /* 0x000000080c027824 */ /* 0x000fc800078e0202 */
[----:B------:R-:W4:Y:S02]  /*1660*/  SYNCS.PHASECHK.TRANS64.TRYWAIT P0, [R2+URZ+0x160], R3 ;  /* 0x00016003020075a7 */ /* 0x000f2400080011ff */
[----:B----4-:R-:W-:Y:S05]  /*1670*/  @!P0 BRA `(.L_x_20) ;  /* 0x00000070008c8947 */ /* 0x010fea0003800000 */
.L_x_117:
[----:B------:R-:W-:Y:S01]  /*1680*/  VIADD R12, R12, 0x1 ;  /* 0x000000010c0c7836 */ /* 0x000fe20000000000 */
[----:B------:R4:W-:Y:S04]  /*1690*/  SYNCS.ARRIVE.TRANS64.A1T0 RZ, [R2+URZ+0x150], RZ ;  /* 0x000150ff02ff79a7 */ /* 0x0009e800081000ff */
[----:B------:R-:W-:-:S04]  /*16a0*/  ISETP.NE.AND P0, PT, R12, 0x2, PT ;  /* 0x000000020c00780c */ /* 0x000fc80003f05270 */
[----:B------:R-:W-:Y:S02]  /*16b0*/  SEL R12, R12, RZ, P0 ;  /* 0x000000ff0c0c7207 */ /* 0x000fe40000000000 */
[----:B----4-:R-:W-:-:S04]  /*16c0*/  SEL R2, RZ, 0x1, P0 ;  /* 0x00000001ff027807 */ /* 0x010fc80000000000 */
[----:B------:R-:W-:-:S07]  /*16d0*/  LOP3.LUT R11, R11, R2, RZ, 0x3c, !PT ;  /* 0x000000020b0b7212 */ /* 0x000fce00078e3cff */
.L_x_19:
[----:B------:R-:W-:Y:S01]  /*16e0*/  UMOV UR4, 0x400 ;  /* 0x0000040000047882 */ /* 0x000fe20000000000 */
[----:B------:R-:W-:Y:S01]  /*16f0*/  SHF.L.U32 R2, R17, 0x1f, RZ ;  /* 0x0000001f11027819 */ /* 0x000fe200000006ff */
[----:B-1----:R-:W-:Y:S01]  /*1700*/  ULEA UR4, UR37, UR4, 0x18 ;  /* 0x0000000425047291 */ /* 0x002fe2000f8ec0ff */
[----:B------:R-:W-:Y:S01]  /*1710*/  R2UR UR35, R15 ;  /* 0x000000000f2372ca */ /* 0x000fe200000e0000 */
[----:B------:R-:W-:Y:S01]  /*1720*/  UISETP.GE.U32.AND UP0, UPT, UR13, 0x7f, UPT ;  /* 0x0000007f0d00788c */ /* 0x000fe2000bf06070 */
[----:B------:R-:W-:Y:S01]  /*1730*/  R2UR UR11, R14 ;  /* 0x000000000e0b72ca */ /* 0x000fe200000e0000 */
[----:B------:R-:W-:Y:S01]  /*1740*/  ULEA UR8, UR6, UR4, 0x3 ;  /* 0x0000000406087291 */ /* 0x000fe2000f8e18ff */
[----:B------:R-:W-:-:S08]  /*1750*/  UMOV UR24, URZ ;  /* 0x000000ff00187c82 */ /* 0x000fd00008000000 */
[----:B------:R1:W4:Y:S01]  /*1760*/  SYNCS.PHASECHK.TRANS64.TRYWAIT P0, [UR8+0x60], R2 ;  /* 0x00006002ff0075a7 */ /* 0x0003220008001108 */
[----:B------:R-:W-:Y:S02]  /*1770*/  USHF.L.U32 UR35, UR35, 0x7, URZ ;  /* 0x0000000723237899 */ /* 0x000fe400080006ff */
[----:B------:R-:W-:Y:S01]  /*1780*/  USHF.L.U32 UR11, UR11, 0x7, URZ ;  /* 0x000000070b0b7899 */ /* 0x000fe200080006ff */
[----:B------:R-:W-:Y:S11]  /*1790*/  BRA.U !UP0, `(.L_x_21) ;  /* 0x0000000108a47547 */ /* 0x000ff6000b800000 */
[----:B------:R-:W-:Y:S01]  /*17a0*/  UMOV UR16, URZ ;  /* 0x000000ff00107c82 */ /* 0x000fe20008000000 */
[----:B------:R-:W-:-:S05]  /*17b0*/  UMOV UR17, UR6 ;  /* 0x0000000600117c82 */ /* 0x000fca0008000000 */
.L_x_26:
[----:B-1----:R-:W-:Y:S01]  /*17c0*/  ULEA UR33, UR17, UR4, 0x3 ;  /* 0x0000000411217291 */ /* 0x002fe2000f8e18ff */
[----:B----4-:R-:W-:Y:S01]  /*17d0*/  @!P5 MOV R3, 0x4000 ;  /* 0x000040000003d802 */ /* 0x010fe20000000f00 */
[----:B----4-:R-:W-:Y:S10]  /*17e0*/  @P0 BRA `(.L_x_22) ;  /* 0x00000000000c0947 */ /* 0x010ff40003800000 */
[----:B------:R-:W-:-:S04]  /*17f0*/  SHF.L.U32 R4, R17, 0x1f, RZ ;  /* 0x0000001f11047819 */ /* 0x000fc800000006ff */
[----:B------:R-:W4:Y:S02]  /*1800*/  SYNCS.PHASECHK.TRANS64.TRYWAIT P0, [UR33+0x60], R4 ;  /* 0x00006004ff0075a7 */ /* 0x000f240008001121 */
[----:B----4-:R-:W-:Y:S05]  /*1810*/  @!P0 BRA `(.L_x_23) ;  /* 0x0000007000388947 */ /* 0x010fea0003800000 */
.L_x_22:
[----:B------:R4:W-:Y:S01]  /*1820*/  @!P5 SYNCS.ARRIVE.TRANS64 RZ, [UR33], R3 ;  /* 0x00000003ffffd9a7 */ /* 0x0009e20008000021 */
[----:B------:R-:W-:Y:S04]  /*1830*/  BSSY.RECONVERGENT B0, `(.L_x_24) ;  /* 0x0000003000007945 */ /* 0x000fe80003800200 */
[----:B------:R-:W-:Y:S05]  /*1840*/  @P4 BRA `(.L_x_25) ;  /* 0x0000000000044947 */ /* 0x000fea0003800000 */
[----:B------:R-:W-:Y:S05]  /*1850*/  BPT.TRAP 0x1 ;  /* 0x000000040000795c */ /* 0x000fea0000300000 */
.L_x_25:
[----:B------:R-:W-:Y:S05]  /*1860*/  BSYNC.RECONVERGENT B0 ;  /* 0x0000000000007941 */ /* 0x000fea0003800200 */
.L_x_24:
[----:B------:R-:W-:Y:S02]  /*1870*/  UIADD3 UR6, UPT, UPT, UR17, 0x1, URZ ;  /* 0x0000000111067890 */ /* 0x000fe4000fffe0ff */
[----:B------:R-:W-:Y:S02]  /*1880*/  UIADD3 UR26, UP1, UPT, UR22, 0x80, URZ ;  /* 0x00000080161a7890 */ /* 0x000fe4000ff3e0ff */
[----:B------:R-:W-:Y:S02]  /*1890*/  UISETP.NE.AND UP0, UPT, UR6, 0xc, UPT ;  /* 0x0000000c0600788c */ /* 0x000fe4000bf05270 */
[----:B------:R-:W-:Y:S02]  /*18a0*/  USHF.L.U32 UR34, UR16, 0x6, URZ ;  /* 0x0000000610227899 */ /* 0x000fe400080006ff */
[----:B------:R-:W-:Y:S02]  /*18b0*/  USEL UR9, URZ, 0x1, UP0 ;  /* 0x00000001ff097887 */ /* 0x000fe40008000000 */
[----:B------:R-:W-:-:S02]  /*18c0*/  USEL UR6, UR6, URZ, UP0 ;  /* 0x000000ff06067287 */ /* 0x000fc40008000000 */
[----:B------:R-:W-:Y:S02]  /*18d0*/  UIADD3 UR20, UP0, UPT, UR22, 0x180, URZ ;  /* 0x0000018016147890 */ /* 0x000fe4000ff1e0ff */
[----:B------:R-:W-:Y:S01]  /*18e0*/  ULEA UR8, UR6, UR4, 0x3 ;  /* 0x0000000406087291 */ /* 0x000fe2000f8e18ff */
[----:B------:R-:W-:Y:S01]  /*18f0*/  LOP3.LUT R17, R17, UR9, RZ, 0x3c, !PT ;  /* 0x0000000911117c12 */ /* 0x000fe2000f8e3cff */
[----:B------:R-:W-:Y:S02]  /*1900*/  UIADD3.X UR27, UPT, UPT, URZ, UR23, URZ, UP1, !UPT ;  /* 0x00000017ff1b7290 */ /* 0x000fe40008ffe4ff */
[----:B------:R-:W-:Y:S01]  /*1910*/  UIADD3.X UR21, UPT, UPT, URZ, UR23, URZ, UP0, !UPT ;  /* 0x00000017ff157290 */ /* 0x000fe200087fe4ff */
[----:B-1----:R-:W-:Y:S01]  /*1920*/  SHF.L.U32 R2, R17, 0x1f, RZ ;  /* 0x0000001f11027819 */ /* 0x002fe200000006ff */
[----:B------:R-:W-:Y:S01]  /*1930*/  UMOV UR18, 0x0 ;  /* 0x0000000000127882 */ /* 0x000fe20000000000 */
[----:B------:R-:W-:Y:S01]  /*1940*/  UMOV UR19, 0x10000000 ;  /* 0x1000000000137882 */ /* 0x000fe20000000000 */
[----:B------:R-:W-:Y:S01]  /*1950*/  UMOV UR12, UR36 ;  /* 0x00000024000c7c82 */ /* 0x000fe20008000000 */
[----:B------:R1:W1:Y:S01]  /*1960*/  SYNCS.PHASECHK.TRANS64.TRYWAIT P0, [UR8+0x60], R2 ;  /* 0x00006002ff0075a7 */ /* 0x0002620008001108 */
[----:B------:R-:W-:Y:S01]  /*1970*/  ULEA UR8, UR17, UR4, 0xd ;  /* 0x0000000411087291 */ /* 0x000fe2000f8e68ff */
[----:B------:R-:W-:Y:S01]  /*1980*/  UMOV UR9, UR33 ;  /* 0x0000002100097c82 */ /* 0x000fe20008000000 */
[----:B------:R-:W-:-:S02]  /*1990*/  UMOV UR10, UR34 ;  /* 0x00000022000a7c82 */ /* 0x000fc40008000000 */
[----:B------:R-:W-:Y:S02]  /*19a0*/  UIADD3 UR32, UPT, UPT, UR8, 0x8400, URZ ;  /* 0x0000840008207890 */ /* 0x000fe4000fffe0ff */
[----:B------:R-:W-:Y:S02]  /*19b0*/  UIADD3 UR8, UPT, UPT, UR8, 0x20400, URZ ;  /* 0x0002040008087890 */ /* 0x000fe4000fffe0ff */
[----:B------:R-:W-:Y:S01]  /*19c0*/  UIADD3 UR16, UPT, UPT, UR16, 0x1, URZ ;  /* 0x0000000110107890 */ /* 0x000fe2000fffe0ff */
[----:B------:R-:W-:Y:S01]  /*19d0*/  UMOV UR24, UR5 ;  /* 0x0000000500187c82 */ /* 0x000fe20008000000 */
[----:B------:R-:W-:Y:S02]  /*19e0*/  UMOV UR17, UR6 ;  /* 0x0000000600117c82 */ /* 0x000fe40008000000 */
[----:B------:R-:W-:Y:S01]  /*19f0*/  UISETP.NE.AND UP0, UPT, UR16, UR5, UPT ;  /* 0x000000051000728c */ /* 0x000fe2000bf05270 */
[----:B------:R1:W-:Y:S02]  /*1a00*/  UTMALDG.3D [UR32], [UR26], desc[UR18] ;  /* 0x000012201a0075b4 */ /* 0x0003e40008011000 */
[----:B------:R1:W-:Y:S06]  /*1a10*/  UTMALDG.3D [UR8], [UR20], desc[UR18] ;  /* 0x00001208140075b4 */ /* 0x0003ec0008011000 */
[----:B------:R-:W-:Y:S05]  /*1a20*/  BRA.U UP0, `(.L_x_26) ;  /* 0xfffffffd00647547 */ /* 0x000fea000b83ffff */
.L_x_21:
[----:B-1--4-:R-:W-:Y:S01]  /*1a30*/  PLOP3.LUT P0, PT, PT, PT, UP3, 0x80, 0x8 ;  /* 0x000000000008781c */ /* 0x012fe20003f0f038 */
[----:B------:R-:W-:Y:S01]  /*1a40*/  ULEA UR8, UR6, UR4, 0x3 ;  /* 0x0000000406087291 */ /* 0x000fe2000f8e18ff */
[----:B------:R-:W-:Y:S01]  /*1a50*/  SHF.L.U32 R2, R17, 0x1f, RZ ;  /* 0x0000001f11027819 */ /* 0x000fe200000006ff */
[----:B------:R-:W-:-:S10]  /*1a60*/  UISETP.GT.AND UP0, UPT, UR15, UR14, UPT ;  /* 0x0000000e0f00728c */ /* 0x000fd4000bf04270 */
[----:B------:R-:W-:Y:S01]  /*1a70*/  @!P0 SYNCS.ARRIVE.TRANS64.A1T0 RZ, [UR4+0xe8], RZ ;  /* 0x0000e8ffffff89a7 */ /* 0x000fe20008100004 */
[----:B------:R1:W4:Y:S01]  /*1a80*/  SYNCS.PHASECHK.TRANS64.TRYWAIT P0, [UR8+0x60], R2 ;  /* 0x00006002ff0075a7 */ /* 0x0003220008001108 */
[----:B------:R-:W-:Y:S05]  /*1a90*/  BRA.U !UP0, `(.L_x_27) ;  /* 0x0000000108a87547 */ /* 0x000fea000b800000 */
[----:B------:R-:W-:Y:S01]  /*1aa0*/  UIADD3 UR21, UPT, UPT, UR7, UR24, URZ ;  /* 0x0000001807157290 */ /* 0x000fe2000fffe0ff */
[----:B------:R-:W-:-:S11]  /*1ab0*/  UMOV UR25, UR6 ;  /* 0x0000000600197c82 */ /* 0x000fd60008000000 */
.L_x_32:
[----:B-1----:R-:W-:Y:S01]  /*1ac0*/  ULEA UR17, UR25, UR4, 0x3 ;  /* 0x0000000419117291 */ /* 0x002fe2000f8e18ff */
[----:B----4-:R-:W-:Y:S01]  /*1ad0*/  @!P5 MOV R3, 0x4000 ;  /* 0x000040000003d802 */ /* 0x010fe20000000f00 */
[----:B----4-:R-:W-:Y:S10]  /*1ae0*/  @P0 BRA `(.L_x_28) ;  /* 0x00000000000c0947 */ /* 0x010ff40003800000 */
[----:B------:R-:W-:-:S04]  /*1af0*/  SHF.L.U32 R4, R17, 0x1f, RZ ;  /* 0x0000001f11047819 */ /* 0x000fc800000006ff */
[----:B------:R-:W4:Y:S02]  /*1b00*/  SYNCS.PHASECHK.TRANS64.TRYWAIT P0, [UR17+0x60], R4 ;  /* 0x00006004ff0075a7 */ /* 0x000f240008001111 */
[----:B----4-:R-:W-:Y:S05]  /*1b10*/  @!P0 BRA `(.L_x_29) ;  /* 0x0000006c00908947 */ /* 0x010fea0003800000 */
.L_x_28:
[----:B------:R4:W-:Y:S01]  /*1b20*/  @!P5 SYNCS.ARRIVE.TRANS64 RZ, [UR17], R3 ;  /* 0x00000003ffffd9a7 */ /* 0x0009e20008000011 */
[----:B------:R-:W-:Y:S04]  /*1b30*/  BSSY.RECONVERGENT B0, `(.L_x_30) ;  /* 0x0000003000007945 */ /* 0x000fe80003800200 */
[----:B------:R-:W-:Y:S05]  /*1b40*/  @P4 BRA `(.L_x_31) ;  /* 0x0000000000044947 */ /* 0x000fea0003800000 */
[----:B------:R-:W-:Y:S05]  /*1b50*/  BPT.TRAP 0x1 ;  /* 0x000000040000795c */ /* 0x000fea0000300000 */
.L_x_31:
[----:B------:R-:W-:Y:S05]  /*1b60*/  BSYNC.RECONVERGENT B0 ;  /* 0x0000000000007941 */ /* 0x000fea0003800200 */
.L_x_30:
        /* <DEDUP_REMOVED lines=20> */
[----:B------:R-:W-:Y:S01]  /*1cb0*/  UIADD3 UR8, UPT, UPT, UR8, 0x20400, URZ ;  /* 0x0002040008087890 */ /* 0x000fe2000fffe0ff */
[----:B------:R-:W-:Y:S01]  /*1cc0*/  UMOV UR9, UR17 ;  /* 0x0000001100097c82 */ /* 0x000fe20008000000 */
[----:B------:R-:W-:Y:S01]  /*1cd0*/  UMOV UR10, UR18 ;  /* 0x00000012000a7c82 */ /* 0x000fe20008000000 */
[----:B------:R-:W-:Y:S01]  /*1ce0*/  UIADD3 UR24, UPT, UPT, UR24, 0x1, URZ ;  /* 0x0000000118187890 */ /* 0x000fe2000fffe0ff */
[----:B------:R-:W-:-:S03]  /*1cf0*/  UMOV UR25, UR6 ;  /* 0x0000000600197c82 */ /* 0x000fc60008000000 */
[----:B------:R1:W-:Y:S01]  /*1d00*/  UTMALDG.3D [UR16], [UR30], desc[UR26] ;  /* 0x00001a101e0075b4 */ /* 0x0003e20008011000 */
[----:B------:R-:W-:Y:S01]  /*1d10*/  UISETP.NE.AND UP0, UPT, UR24, UR21, UPT ;  /* 0x000000151800728c */ /* 0x000fe2000bf05270 */
[----:B------:R1:W-:Y:S08]  /*1d20*/  UTMALDG.3D [UR8], [UR28], desc[UR26] ;  /* 0x00001a081c0075b4 */ /* 0x0003f00008011000 */
[----:B------:R-:W-:Y:S05]  /*1d30*/  BRA.U UP0, `(.L_x_32) ;  /* 0xfffffffd00607547 */ /* 0x000fea000b83ffff */
.L_x_27:
[C---:B-1----:R-:W-:Y:S01]  /*1d40*/  LEA R2, R16.reuse, UR4, 0x3 ;  /* 0x0000000410027c11 */ /* 0x042fe2000f8e18ff */
[----:B------:R-:W-:Y:S01]  /*1d50*/  NOP ;  /* 0x0000000000007918 */ /* 0x000fe20000000000 */
[----:B----4-:R-:W-:Y:S02]  /*1d60*/  SHF.L.U32 R3, R13, 0x1f, RZ ;  /* 0x0000001f0d037819 */ /* 0x010fe400000006ff */
[----:B------:R-:W-:Y:S02]  /*1d70*/  LEA R4, R16, UR4, 0x4 ;  /* 0x0000000410047c11 */ /* 0x000fe4000f8e20ff */
[----:B------:R-:W1:Y:S02]  /*1d80*/  SYNCS.PHASECHK.TRANS64.TRYWAIT P0, [R2+URZ+0xf0], R3 ;  /* 0x0000f003020075a7 */ /* 0x000e6400080011ff */
[----:B-1----:R-:W-:Y:S05]  /*1d90*/  @!P0 BRA `(.L_x_33) ;  /* 0x0000006c00088947 */ /* 0x002fea0003800000 */
.L_x_120:
[----:B------:R-:W4:Y:S01]  /*1da0*/  LDS.128 R4, [R4+0x180] ;  /* 0x0001800004047984 */ /* 0x000f220000000c00 */
[----:B---3--:R-:W-:Y:S01]  /*1db0*/  ISETP.GE.AND P0, PT, R72, 0x1, PT ;  /* 0x000000014800780c */ /* 0x008fe20003f06270 */
[----:B-1----:R-:W-:Y:S01]  /*1dc0*/  VIADD R2, R2, 0x100 ;  /* 0x0000010002027836 */ /* 0x002fe20000000000 */
[----:B------:R-:W-:Y:S01]  /*1dd0*/  @!PT LDS RZ, [RZ] ;  /* 0x00000000fffff984 */ /* 0x000fe20000000800 */
[----:B------:R-:W-:Y:S01]  /*1de0*/  @!PT LDS RZ, [RZ] ;  /* 0x00000000fffff984 */ /* 0x000fe20000000800 */
[----:B------:R-:W-:Y:S01]  /*1df0*/  @!PT LDS RZ, [RZ] ;  /* 0x00000000fffff984 */ /* 0x000fe20000000800 */
[----:B------:R-:W-:Y:S01]  /*1e00*/  @!PT LDS RZ, [RZ] ;  /* 0x00000000fffff984 */ /* 0x000fe20000000800 */
[----:B------:R1:W-:Y:S06]  /*1e10*/  MEMBAR.ALL.CTA ;  /* 0x0000000000007992 */ /* 0x0003ec0000008000 */
[----:B-1----:R-:W1:Y:S01]  /*1e20*/  FENCE.VIEW.ASYNC.S ;  /* 0x00000000000073c6 */ /* 0x002e620000000000 */
[----:B------:R-:W-:-:S04]  /*1e30*/  PRMT R2, RZ, 0x654, R2 ;  /* 0x00000654ff027816 */ /* 0x000fc80000000002 */
[----:B-1----:R1:W-:Y:S01]  /*1e40*/  SYNCS.ARRIVE.TRANS64.RED.A1T0 RZ, [R2+URZ], RZ ;  /* 0x000000ff02ff79a7 */ /* 0x0023e200081004ff */
[----:B----4-:R-:W-:-:S13]  /*1e50*/  LOP3.LUT P2, RZ, R6, 0x1, RZ, 0xc0, !PT ;  /* 0x0000000106ff7812 */ /* 0x010fda000784c0ff */
[----:B------:R-:W-:Y:S01]  /*1e60*/  @P2 SHF.R.U32.HI R3, RZ, 0x10, R5 ;  /* 0x00000010ff032819 */ /* 0x000fe20000011605 */
[----:B------:R-:W-:Y:S01]  /*1e70*/  VOTEU.ANY UP0, P2 ;  /* 0x0000000000ff7886 */ /* 0x000fe20001000100 */
[----:B------:R-:W-:Y:S02]  /*1e80*/  @P2 MOV R10, R4 ;  /* 0x00000004000a2202 */ /* 0x000fe40000000f00 */
[----:B------:R-:W-:Y:S02]  /*1e90*/  @P2 R2UR.BROADCAST UR8, R3 ;  /* 0x00000000030822ca */ /* 0x000fe400008e0000 */
[----:B------:R-:W-:-:S11]  /*1ea0*/  @P2 LOP3.LUT R9, R5, 0xffff, RZ, 0xc0, !PT ;  /* 0x0000ffff05092812 */ /* 0x000fd600078ec0ff */
[----:B------:R-:W-:Y:S01]  /*1eb0*/  @UP0 UMOV UR36, UR8 ;  /* 0x0000000800240c82 */ /* 0x000fe20008000000 */
[----:B-1----:R-:W-:Y:S05]  /*1ec0*/  @!P0 BRA `(.L_x_34) ;  /* 0x0000000000b88947 */ /* 0x002fea0003800000 */
[----:B------:R-:W2:Y:S01]  /*1ed0*/  LDC.64 R4, c[0x0][0xb18] ;  /* 0x0002c600ff047b82 */ /* 0x000ea20000000a00 */
[----:B------:R-:W-:-:S07]  /*1ee0*/  ISETP.NE.AND P3, PT, R72, 0x1, PT ;  /* 0x000000014800780c */ /* 0x000fce0003f65270 */
[----:B------:R-:W1:Y:S08]  /*1ef0*/  LDC.64 R6, c[0x0][0xb10] ;  /* 0x0002c400ff067b82 */ /* 0x000e700000000a00 */
[----:B------:R-:W3:Y:S08]  /*1f00*/  LDC R14, c[0x0][0xb20] ;  /* 0x0002c800ff0e7b82 */ /* 0x000ef00000000800 */
[----:B------:R-:W4:Y:S01]  /*1f10*/  LDC R15, c[0x0][0xb0c] ;  /* 0x0002c300ff0f7b82 */ /* 0x000f220000000800 */
[----:B--2---:R-:W-:Y:S01]  /*1f20*/  IMAD.HI.U32 R19, R0, R5, RZ ;  /* 0x0000000500137227 */ /* 0x004fe200078e00ff */
[----:B------:R-:W-:-:S03]  /*1f30*/  ISETP.NE.AND P0, PT, R4, 0x1, PT ;  /* 0x000000010400780c */ /* 0x000fc60003f05270 */
[----:B------:R-:W-:-:S03]  /*1f40*/  IMAD.HI.U32 R5, R9, R5, RZ ;  /* 0x0000000509057227 */ /* 0x000fc600078e00ff */
[----:B------:R-:W2:Y:S01]  /*1f50*/  LDC.64 R2, c[0x0][0xb28] ;  /* 0x0002ca00ff027b82 */ /* 0x000ea20000000a00 */
[----:B-1----:R-:W-:-:S04]  /*1f60*/  IMAD.HI.U32 R20, R8, R6, RZ ;  /* 0x0000000608147227 */ /* 0x002fc800078e00ff */
[----:B------:R-:W-:Y:S01]  /*1f70*/  IMAD.HI.U32 R21, R10, R6, RZ ;  /* 0x000000060a157227 */ /* 0x000fe200078e00ff */
[----:B------:R-:W-:Y:S02]  /*1f80*/  SHF.R.U32.HI R20, RZ, R7, R20 ;  /* 0x00000007ff147219 */ /* 0x000fe40000011614 */
[-C--:B---3--:R-:W-:Y:S02]  /*1f90*/  SHF.R.U32.HI R19, RZ, R14.reuse, R19 ;  /* 0x0000000eff137219 */ /* 0x088fe40000011613 */
[----:B------:R-:W-:Y:S02]  /*1fa0*/  SHF.R.U32.HI R5, RZ, R14, R5 ;  /* 0x0000000eff057219 */ /* 0x000fe40000011605 */
[----:B------:R-:W-:Y:S02]  /*1fb0*/  SEL R19, R0, R19, !P0 ;  /* 0x0000001300137207 */ /* 0x000fe40004000000 */
[----:B------:R-:W-:Y:S02]  /*1fc0*/  SHF.R.U32.HI R21, RZ, R7, R21 ;  /* 0x00000007ff157219 */ /* 0x000fe40000011615 */
[----:B----4-:R-:W-:-:S02]  /*1fd0*/  ISETP.NE.AND P1, PT, R15, 0x1, PT ;  /* 0x000000010f00780c */ /* 0x010fc40003f25270 */
[----:B------:R-:W-:Y:S02]  /*1fe0*/  SEL R5, R9, R5, !P0 ;  /* 0x0000000509057207 */ /* 0x000fe40004000000 */
[----:B------:R-:W-:Y:S02]  /*1ff0*/  SEL R20, R8, R20, !P1 ;  /* 0x0000001408147207 */ /* 0x000fe40004800000 */
[----:B------:R-:W-:Y:S01]  /*2000*/  SEL R21, R10, R21, !P1 ;  /* 0x000000150a157207 */ /* 0x000fe20004800000 */
[----:B--2---:R-:W-:-:S04]  /*2010*/  IMAD.HI.U32 R18, R19, R2, RZ ;  /* 0x0000000213127227 */ /* 0x004fc800078e00ff */
        /* <DEDUP_REMOVED lines=10> */
[----:B------:R-:W-:-:S04]  /*20c0*/  @!P0 IMAD.HI.U32 R7, R21, R2, RZ ;  /* 0x0000000215078227 */ /* 0x000fc800078e00ff */
[----:B------:R-:W-:Y:S01]  /*20d0*/  IMAD.MOV R2, RZ, RZ, -R6 ;  /* 0x000000ffff027224 */ /* 0x000fe200078e0a06 */
[----:B------:R-:W-:Y:S02]  /*20e0*/  @!P0 SHF.R.U32.HI R3, RZ, R3, R7 ;  /* 0x00000003ff038219 */ /* 0x000fe40000011607 */
[----:B------:R-:W-:Y:S01]  /*20f0*/  IADD3 R7, PT, PT, -R5, RZ, RZ ;  /* 0x000000ff05077210 */ /* 0x000fe20007ffe1ff */
[----:B------:R-:W-:Y:S01]  /*2100*/  IMAD R2, R72, R2, R5 ;  /* 0x0000000248027224 */ /* 0x000fe200078e0205 */
        /* <DEDUP_REMOVED lines=10> */
.L_x_34:
[----:B------:R-:W1:Y:S02]  /*21b0*/  LDCU UR8, c[0x0][0xb30] ;  /* 0x00016600ff0877ac */ /* 0x000e640008000800 */
[----:B-1----:R-:W-:-:S09]  /*21c0*/  UISETP.NE.AND UP0, UPT, UR8, 0x1, UPT ;  /* 0x000000010800788c */ /* 0x002fd2000bf05270 */
[----:B------:R-:W-:Y:S05]  /*21d0*/  BRA.U UP0, `(.L_x_35) ;  /* 0x0000000100407547 */ /* 0x000fea000b800000 */
[----:B------:R-:W1:Y:S08]  /*21e0*/  LDC.64 R4, c[0x0][0xb10] ;  /* 0x0002c400ff047b82 */ /* 0x000e700000000a00 */
[----:B------:R-:W3:Y:S08]  /*21f0*/  LDC.64 R2, c[0x0][0xb18] ;  /* 0x0002c600ff027b82 */ /* 0x000ef00000000a00 */
[----:B------:R-:W4:Y:S08]  /*2200*/  LDC R6, c[0x0][0xb20] ;  /* 0x0002c800ff067b82 */ /* 0x000f300000000800 */
[----:B------:R-:W2:Y:S01]  /*2210*/  LDC R7, c[0x0][0xb0c] ;  /* 0x0002c300ff077b82 */ /* 0x000ea20000000800 */
[----:B-1----:R-:W-:-:S05]  /*2220*/  IMAD.HI.U32 R4, R10, R4, RZ ;  /* 0x000000040a047227 */ /* 0x002fca00078e00ff */
[----:B------:R-:W-:Y:S01]  /*2230*/  SHF.R.U32.HI R4, RZ, R5, R4 ;  /* 0x00000005ff047219 */ /* 0x000fe20000011604 */
[----:B---3--:R-:W-:Y:S01]  /*2240*/  IMAD.HI.U32 R3, R9, R3, RZ ;  /* 0x0000000309037227 */ /* 0x008fe200078e00ff */
[----:B------:R-:W-:-:S04]  /*2250*/  ISETP.NE.AND P0, PT, R2, 0x1, PT ;  /* 0x000000010200780c */ /* 0x000fc80003f05270 */
[----:B----4-:R-:W-:-:S04]  /*2260*/  SHF.R.U32.HI R3, RZ, R6, R3 ;  /* 0x00000006ff037219 */ /* 0x010fc80000011603 */
[----:B------:R-:W-:Y:S02]  /*2270*/  SEL R3, R9, R3, !P0 ;  /* 0x0000000309037207 */ /* 0x000fe40004000000 */
[----:B--2---:R-:W-:-:S04]  /*2280*/  ISETP.NE.AND P1, PT, R7, 0x1, PT ;  /* 0x000000010700780c */ /* 0x004fc80003f25270 */
[----:B------:R-:W-:-:S05]  /*2290*/  SEL R4, R10, R4, !P1 ;  /* 0x000000040a047207 */ /* 0x000fca0004800000 */
[----:B------:R-:W-:Y:S02]  /*22a0*/  IMAD.IADD R5, R3, 0x1, -R4 ;  /* 0x0000000103057824 */ /* 0x000fe400078e0a04 */
[----:B------:R-:W-:Y:S02]  /*22b0*/  IMAD.IADD R3, R4, 0x1, -R3 ;  /* 0x0000000104037824 */ /* 0x000fe400078e0a03 */
[----:B------:R-:W-:Y:S02]  /*22c0*/  IMAD R10, R5, R7, R10 ;  /* 0x00000007050a7224 */ /* 0x000fe400078e020a */
[----:B------:R-:W-:-:S07]  /*22d0*/  IMAD R9, R3, R2, R9 ;  /* 0x0000000203097224 */ /* 0x000fce00078e0209 */
.L_x_35:
[----:B------:R-:W-:Y:S01]  /*22e0*/  VIADD R16, R16, 0x1 ;  /* 0x0000000110107836 */ /* 0x000fe20000000000 */
[----:B------:R-:W-:Y:S01]  /*22f0*/  UPLOP3.LUT UP3, UPT, UPT, UPT, UPT, 0x80, 0x8 ;  /* 0x000000000008789c */ /* 0x000fe20003f6f070 */
[----:B------:R-:W-:Y:S02]  /*2300*/  IMAD.IADD R15, R10, 0x1, R169 ;  /* 0x000000010a0f7824 */ /* 0x000fe400078e02a9 */
[----:B------:R-:W-:Y:S01]  /*2310*/  IMAD.IADD R14, R9, 0x1, R168 ;  /* 0x00000001090e7824 */ /* 0x000fe200078e02a8 */
[----:B------:R-:W-:-:S04]  /*2320*/  ISETP.NE.AND P0, PT, R16, 0x2, PT ;  /* 0x000000021000780c */ /* 0x000fc80003f05270 */
[----:B------:R-:W-:Y:S02]  /*2330*/  SEL R2, RZ, 0x1, P0 ;  /* 0x00000001ff027807 */ /* 0x000fe40000000000 */
[----:B------:R-:W-:Y:S02]  /*2340*/  SEL R16, R16, RZ, P0 ;  /* 0x000000ff10107207 */ /* 0x000fe40000000000 */
[----:B------:R-:W-:Y:S01]  /*2350*/  LOP3.LUT R13, R13, R2, RZ, 0x3c, !PT ;  /* 0x000000020d0d7212 */ /* 0x000fe200078e3cff */
[----:B------:R-:W-:Y:S06]  /*2360*/  @P2 BRA `(.L_x_36) ;  /* 0xfffffff0009c2947 */ /* 0x000fec000383ffff */
[----:B------:R-:W-:Y:S01]  /*2370*/  UIADD3 UR4, UPT, UPT, UR4, 0x60, URZ ;  /* 0x0000006004047890 */ /* 0x000fe2000fffe0ff */
[----:B------:R-:W-:-:S03]  /*2380*/  SHF.L.U32 R2, R17, 0x1f, RZ ;  /* 0x0000001f11027819 */ /* 0x000fc600000006ff */
[----:B------:R-:W-:-:S09]  /*2390*/  ULEA UR5, UR6, UR4, 0x3 ;  /* 0x0000000406057291 */ /* 0x000fd2000f8e18ff */
[----:B------:R-:W1:Y:S02]  /*23a0*/  SYNCS.PHASECHK.TRANS64.TRYWAIT P0, [UR5], R2 ;  /* 0x00000002ff0075a7 */ /* 0x000e640008001105 */
[----:B-1----:R-:W-:Y:S05]  /*23b0*/  @!P0 BRA `(.L_x_37) ;  /* 0x0000006400948947 */ /* 0x002fea0003800000 */
.L_x_122:
[----:B------:R-:W-:-:S04]  /*23c0*/  UIADD3 UR6, UPT, UPT, UR6, 0x1, URZ ;  /* 0x0000000106067890 */ /* 0x000fc8000fffe0ff */
[----:B------:R-:W-:-:S04]  /*23d0*/  UISETP.NE.AND UP0, UPT, UR6, 0xc, UPT ;  /* 0x0000000c0600788c */ /* 0x000fc8000bf05270 */
[----:B------:R-:W-:Y:S02]  /*23e0*/  USEL UR7, URZ, 0x1, UP0 ;  /* 0x00000001ff077887 */ /* 0x000fe40008000000 */
[----:B------:R-:W-:-:S04]  /*23f0*/  USEL UR6, UR6, URZ, UP0 ;  /* 0x000000ff06067287 */ /* 0x000fc80008000000 */
[----:B------:R-:W-:Y:S01]  /*2400*/  ULEA UR5, UR6, UR4, 0x3 ;  /* 0x0000000406057291 */ /* 0x000fe2000f8e18ff */
[----:B-1----:R-:W-:-:S04]  /*2410*/  LOP3.LUT R2, R17, UR7, RZ, 0x3c, !PT ;  /* 0x0000000711027c12 */ /* 0x002fc8000f8e3cff */
[----:B------:R-:W-:-:S04]  /*2420*/  SHF.L.U32 R3, R2, 0x1f, RZ ;  /* 0x0000001f02037819 */ /* 0x000fc800000006ff */
[----:B------:R-:W1:Y:S02]  /*2430*/  SYNCS.PHASECHK.TRANS64.TRYWAIT P0, [UR5], R3 ;  /* 0x00000003ff0075a7 */ /* 0x000e640008001105 */
[----:B-1----:R-:W-:Y:S05]  /*2440*/  @!P0 BRA `(.L_x_38) ;  /* 0x0000006400888947 */ /* 0x002fea0003800000 */
.L_x_124:
[----:B------:R-:W-:-:S04]  /*2450*/  UIADD3 UR6, UPT, UPT, UR6, 0x1, URZ ;  /* 0x0000000106067890 */ /* 0x000fc8000fffe0ff */
[----:B------:R-:W-:-:S04]  /*2460*/  UISETP.NE.AND UP0, UPT, UR6, 0xc, UPT ;  /* 0x0000000c0600788c */ /* 0x000fc8000bf05270 */
[----:B------:R-:W-:Y:S02]  /*2470*/  USEL UR7, URZ, 0x1, UP0 ;  /* 0x00000001ff077887 */ /* 0x000fe40008000000 */
[----:B------:R-:W-:-:S04]  /*2480*/  USEL UR6, UR6, URZ, UP0 ;  /* 0x000000ff06067287 */ /* 0x000fc80008000000 */
[----:B------:R-:W-:Y:S01]  /*2490*/  ULEA UR5, UR6, UR4, 0x3 ;  /* 0x0000000406057291 */ /* 0x000fe2000f8e18ff */
[----:B------:R-:W-:-:S04]  /*24a0*/  LOP3.LUT R2, R2, UR7, RZ, 0x3c, !PT ;  /* 0x0000000702027c12 */ /* 0x000fc8000f8e3cff */
[----:B-1----:R-:W-:-:S04]  /*24b0*/  SHF.L.U32 R3, R2, 0x1f, RZ ;  /* 0x0000001f02037819 */ /* 0x002fc800000006ff */
[----:B------:R-:W1:Y:S02]  /*24c0*/  SYNCS.PHASECHK.TRANS64.TRYWAIT P0, [UR5], R3 ;  /* 0x00000003ff0075a7 */ /* 0x000e640008001105 */
[----:B-1----:R-:W-:Y:S05]  /*24d0*/  @!P0 BRA `(.L_x_39) ;  /* 0x00000064007c8947 */ /* 0x002fea0003800000 */
.L_x_126:
        /* <DEDUP_REMOVED lines=9> */
.L_x_128:
        /* <DEDUP_REMOVED lines=9> */
.L_x_130:
        /* <DEDUP_REMOVED lines=9> */
.L_x_132:
        /* <DEDUP_REMOVED lines=9> */
.L_x_134:
        /* <DEDUP_REMOVED lines=9> */
.L_x_136:
        /* <DEDUP_REMOVED lines=9> */
.L_x_138:
        /* <DEDUP_REMOVED lines=9> */
.L_x_140:
        /* <DEDUP_REMOVED lines=9> */
.L_x_142:
[----:B------:R-:W-:-:S04]  /*2960*/  UIADD3 UR6, UPT, UPT, UR6, 0x1, URZ ;  /* 0x0000000106067890 */ /* 0x000fc8000fffe0ff */
[----:B------:R-:W-:-:S04]  /*2970*/  UISETP.NE.AND UP0, UPT, UR6, 0xc, UPT ;  /* 0x0000000c0600788c */ /* 0x000fc8000bf05270 */
[----:B------:R-:W-:Y:S02]  /*2980*/  USEL UR5, URZ, 0x1, UP0 ;  /* 0x00000001ff057887 */ /* 0x000fe40008000000 */
[----:B------:R-:W-:-:S04]  /*2990*/  USEL UR6, UR6, URZ, UP0 ;  /* 0x000000ff06067287 */ /* 0x000fc80008000000 */
[----:B------:R-:W-:Y:S01]  /*29a0*/  ULEA UR6, UR6, UR4, 0x3 ;  /* 0x0000000406067291 */ /* 0x000fe2000f8e18ff */
[----:B------:R-:W-:-:S04]  /*29b0*/  LOP3.LUT R2, R2, UR5, RZ, 0x3c, !PT ;  /* 0x0000000502027c12 */ /* 0x000fc8000f8e3cff */
[----:B------:R-:W-:Y:S01]  /*29c0*/  SHF.L.U32 R2, R2, 0x1f, RZ ;  /* 0x0000001f02027819 */ /* 0x000fe200000006ff */
[----:B-12---:R-:W-:-:S07]  /*29d0*/  IMAD.U32 R0, RZ, RZ, UR6 ;  /* 0x00000006ff007e24 */ /* 0x006fce000f8e00ff */
.L_x_48:
[----:B-1----:R1:W2:Y:S02]  /*29e0*/  SYNCS.PHASECHK.TRANS64.TRYWAIT P0, [R0+URZ], R2 ;  /* 0x00000002000075a7 */ /* 0x0022a400080011ff */
[----:B--2---:R-:W-:Y:S05]  /*29f0*/  @!P0 NANOSLEEP.SYNCS 0x989680 ;  /* 0x009896800000895d */ /* 0x004fea0003900000 */
[----:B------:R-:W2:Y:S02]  /*2a00*/  @!P0 SYNCS.PHASECHK.TRANS64 P0, [R0+URZ], R2 ;  /* 0x00000002000085a7 */ /* 0x000ea400080010ff */
[----:B--2---:R-:W-:Y:S05]  /*2a10*/  @P0 EXIT ;  /* 0x000000000000094d */ /* 0x004fea0003800000 */
[----:B------:R-:W-:Y:S05]  /*2a20*/  BRA `(.L_x_48) ;  /* 0xfffffffc00ec7947 */ /* 0x000fea000383ffff */
.L_x_18:
[----:B------:R-:W-:-:S04]  /*2a30*/  UISETP.NE.AND UP0, UPT, UR37, URZ, UPT ;  /* 0x000000ff2500728c */ /* 0x000fc8000bf05270 */
[----:B------:R-:W-:-:S09]  /*2a40*/  UISETP.NE.OR UP0, UPT, UR6, 0x1, UP0 ;  /* 0x000000010600788c */ /* 0x000fd20008705670 */
[----:B------:R-:W-:Y:S05]  /*2a50*/  BRA.U UP0, `(.L_x_49) ;  /* 0x0000000500487547 */ /* 0x000fea000b800000 */
[----:B------:R-:W-:Y:S01]  /*2a60*/  ISETP.NE.AND P2, PT, R2, RZ, PT ;  /* 0x000000ff0200720c */ /* 0x000fe20003f45270 */
[----:B------:R-:W-:Y:S01]  /*2a70*/  IMAD.MOV.U32 R12, RZ, RZ, 0x1 ;  /* 0x00000001ff0c7424 */ /* 0x000fe200078e00ff */
[----:B------:R-:W-:Y:S02]  /*2a80*/  CS2R R10, SRZ ;  /* 0x00000000000a7805 */ /* 0x000fe4000001ff00 */
[----:B------:R-:W-:Y:S01]  /*2a90*/  CS2R R8, SRZ ;  /* 0x0000000000087805 */ /* 0x000fe2000001ff00 */
[----:B------:R-:W-:Y:S01]  /*2aa0*/  UMOV UR4, 0x400 ;  /* 0x0000040000047882 */ /* 0x000fe20000000000 */
[----:B------:R-:W-:Y:S01]  /*2ab0*/  UMOV UR6, URZ ;  /* 0x000000ff00067c82 */ /* 0x000fe20008000000 */
[----:B------:R-:W-:-:S12]  /*2ac0*/  ULEA UR37, UR37, UR4, 0x18 ;  /* 0x0000000425257291 */ /* 0x000fd8000f8ec0ff */
.L_x_53:
[----:B------:R-:W-:Y:S02]  /*2ad0*/  LEA R0, R8, UR37, 0x3 ;  /* 0x0000002508007c11 */ /* 0x000fe4000f8e18ff */
[----:B------:R-:W-:-:S03]  /*2ae0*/  SHF.L.U32 R4, R9, 0x1f, RZ ;  /* 0x0000001f09047819 */ /* 0x000fc600000006ff */
[----:B------:R-:W-:Y:S01]  /*2af0*/  VIADD R5, R0, 0x160 ;  /* 0x0000016000057836 */ /* 0x000fe20000000000 */
[----:B------:R-:W1:Y:S02]  /*2b00*/  SYNCS.PHASECHK.TRANS64.TRYWAIT P0, [R0+URZ+0x150], R4 ;  /* 0x00015004000075a7 */ /* 0x000e6400080011ff */
[----:B-1----:R-:W-:Y:S05]  /*2b10*/  @!P0 BRA `(.L_x_50) ;  /* 0x0000006000c48947 */ /* 0x002fea0003800000 */
.L_x_143:
[----:B------:R-:W-:Y:S01]  /*2b20*/  ULEA UR5, UR6, UR37, 0x3 ;  /* 0x0000002506057291 */ /* 0x000fe2000f8e18ff */
[----:B-1----:R-:W-:Y:S01]  /*2b30*/  PRMT R0, RZ, 0x654, R5 ;  /* 0x00000654ff007816 */ /* 0x002fe20000000005 */
[----:B------:R-:W-:Y:S01]  /*2b40*/  @!P2 IMAD.MOV.U32 R4, RZ, RZ, 0x10 ;  /* 0x00000010ff04a424 */ /* 0x000fe200078e00ff */
[----:B------:R-:W-:Y:S01]  /*2b50*/  SHF.L.U32 R5, R12, 0x1f, RZ ;  /* 0x0000001f0c057819 */ /* 0x000fe200000006ff */
[----:B------:R-:W-:Y:S01]  /*2b60*/  UIADD3 UR4, UPT, UPT, UR5, 0xf0, URZ ;  /* 0x000000f005047890 */ /* 0x000fe2000fffe0ff */
[----:B------:R1:W-:Y:S05]  /*2b70*/  SYNCS.ARRIVE.TRANS64.RED.A1T0 RZ, [R0+URZ], RZ ;  /* 0x000000ff00ff79a7 */ /* 0x0003ea00081004ff */
[----:B------:R-:W-:Y:S01]  /*2b80*/  IMAD.U32 R6, RZ, RZ, UR4 ;  /* 0x00000004ff067e24 */ /* 0x000fe2000f8e00ff */
[----:B------:R-:W2:Y:S04]  /*2b90*/  SYNCS.PHASECHK.TRANS64.TRYWAIT P0, [UR5+0x100], R5 ;  /* 0x00010005ff0075a7 */ /* 0x000ea80008001105 */
[----:B------:R-:W-:Y:S01]  /*2ba0*/  PRMT R6, R2, 0x654, R6 ;  /* 0x0000065402067816 */ /* 0x000fe20000000006 */
[----:B-12---:R-:W-:Y:S06]  /*2bb0*/  @!P0 BRA `(.L_x_51) ;  /* 0x0000006000b08947 */ /* 0x006fec0003800000 */
.L_x_145:
[----:B------:R-:W-:Y:S01]  /*2bc0*/  ULEA UR4, UR6, UR37, 0x4 ;  /* 0x0000002506047291 */ /* 0x000fe2000f8e20ff */
[----:B------:R-:W-:Y:S01]  /*2bd0*/  SEL R3, R6, R3, !P2 ;  /* 0x0000000306037207 */ /* 0x000fe20005000000 */
[----:B------:R-:W-:Y:S01]  /*2be0*/  UIADD3 UR5, UPT, UPT, UR5, 0xf0, URZ ;  /* 0x000000f005057890 */ /* 0x000fe2000fffe0ff */
[----:B-1----:R-:W-:Y:S01]  /*2bf0*/  LEA R0, R11, UR37, 0x3 ;  /* 0x000000250b007c11 */ /* 0x002fe2000f8e18ff */
[----:B------:R-:W-:Y:S01]  /*2c00*/  UIADD3 UR4, UPT, UPT, UR4, 0x180, URZ ;  /* 0x0000018004047890 */ /* 0x000fe2000fffe0ff */
[----:B------:R1:W-:Y:S01]  /*2c10*/  @!P2 SYNCS.ARRIVE.TRANS64.RED RZ, [R3+URZ], R4 ;  /* 0x0000000403ffa9a7 */ /* 0x0003e200080004ff */
[----:B------:R-:W-:Y:S01]  /*2c20*/  UIADD3 UR6, UPT, UPT, UR6, 0x1, URZ ;  /* 0x0000000106067890 */ /* 0x000fe2000fffe0ff */
[----:B------:R-:W-:-:S03]  /*2c30*/  VIADD R8, R8, 0x1 ;  /* 0x0000000108087836 */ /* 0x000fc60000000000 */
[----:B------:R-:W-:Y:S02]  /*2c40*/  UISETP.NE.AND UP0, UPT, UR6, 0x2, UPT ;  /* 0x000000020600788c */ /* 0x000fe4000bf05270 */
[----:B------:R-:W-:Y:S01]  /*2c50*/  ISETP.NE.AND P0, PT, R8, 0x2, PT ;  /* 0x000000020800780c */ /* 0x000fe20003f05270 */
[----:B------:R-:W-:Y:S06]  /*2c60*/  UGETNEXTWORKID.BROADCAST [UR4], [UR5] ;  /* 0x00000000040073ca */ /* 0x000fec0008000100 */
[----:B------:R-:W-:Y:S02]  /*2c70*/  USEL UR4, URZ, 0x1, UP0 ;  /* 0x00000001ff047887 */ /* 0x000fe40008000000 */
[----:B------:R-:W-:-:S04]  /*2c80*/  USEL UR6, UR6, URZ, UP0 ;  /* 0x000000ff06067287 */ /* 0x000fc80008000000 */
[----:B------:R-:W-:Y:S02]  /*2c90*/  LOP3.LUT R12, R12, UR4, RZ, 0x3c, !PT ;  /* 0x000000040c0c7c12 */ /* 0x000fe4000f8e3cff */
[----:B-1----:R-:W-:-:S04]  /*2ca0*/  SHF.L.U32 R4, R10, 0x1f, RZ ;  /* 0x0000001f0a047819 */ /* 0x002fc800000006ff */
[----:B------:R-:W1:Y:S02]  /*2cb0*/  SYNCS.PHASECHK.TRANS64.TRYWAIT P1, [R0+URZ+0xf0], R4 ;  /* 0x0000f004000075a7 */ /* 0x000e6400080211ff */
[----:B-1----:R-:W-:Y:S05]  /*2cc0*/  @!P1 BRA `(.L_x_52) ;  /* 0x0000006000849947 */ /* 0x002fea0003800000 */
.L_x_146:
[C---:B-1----:R-:W-:Y:S01]  /*2cd0*/  LEA R4, R11.reuse, UR37, 0x4 ;  /* 0x000000250b047c11 */ /* 0x042fe2000f8e20ff */
[----:B------:R-:W-:Y:S01]  /*2ce0*/  VIADD R0, R0, 0x100 ;  /* 0x0000010000007836 */ /* 0x000fe20000000000 */
[----:B------:R-:W-:Y:S01]  /*2cf0*/  SEL R8, R8, RZ, P0 ;  /* 0x000000ff08087207 */ /* 0x000fe20000000000 */
[----:B------:R-:W-:-:S03]  /*2d00*/  VIADD R11, R11, 0x1 ;  /* 0x000000010b0b7836 */ /* 0x000fc60000000000 */
[----:B------:R-:W1:Y:S01]  /*2d10*/  LDS.128 R4, [R4+0x180] ;  /* 0x0001800004047984 */ /* 0x000e620000000c00 */
[----:B------:R-:W-:Y:S02]  /*2d20*/  PRMT R0, RZ, 0x654, R0 ;  /* 0x00000654ff007816 */ /* 0x000fe40000000000 */
[C---:B------:R-:W-:Y:S01]  /*2d30*/  ISETP.NE.AND P1, PT, R11.reuse, 0x2, PT ;  /* 0x000000020b00780c */ /* 0x040fe20003f25270 */
[----:B------:R-:W-:Y:S01]  /*2d40*/  @!PT LDS RZ, [RZ] ;  /* 0x00000000fffff984 */ /* 0x000fe20000000800 */
[----:B------:R-:W-:Y:S01]  /*2d50*/  @!PT LDS RZ, [RZ] ;  /* 0x00000000fffff984 */ /* 0x000fe20000000800 */
[----:B------:R-:W-:Y:S01]  /*2d60*/  @!PT LDS RZ, [RZ] ;  /* 0x00000000fffff984 */ /* 0x000fe20000000800 */
[----:B------:R-:W-:Y:S01]  /*2d70*/  @!PT LDS RZ, [RZ] ;  /* 0x00000000fffff984 */ /* 0x000fe20000000800 */
[----:B------:R2:W-:Y:S06]  /*2d80*/  MEMBAR.ALL.CTA ;  /* 0x0000000000007992 */ /* 0x0005ec0000008000 */
[----:B--2---:R-:W2:Y:S01]  /*2d90*/  FENCE.VIEW.ASYNC.S ;  /* 0x00000000000073c6 */ /* 0x004ea20000000000 */
[----:B------:R-:W-:Y:S01]  /*2da0*/  SEL R11, R11, RZ, P1 ;  /* 0x000000ff0b0b7207 */ /* 0x000fe20000800000 */
[----:B--2---:R2:W-:Y:S01]  /*2db0*/  SYNCS.ARRIVE.TRANS64.RED.A1T0 RZ, [R0+URZ], RZ ;  /* 0x000000ff00ff79a7 */ /* 0x0045e200081004ff */
[----:B-1----:R-:W-:-:S02]  /*2dc0*/  LOP3.LUT P3, RZ, R6, 0x1, RZ, 0xc0, !PT ;  /* 0x0000000106ff7812 */ /* 0x002fc4000786c0ff */
[----:B------:R-:W-:-:S04]  /*2dd0*/  SEL R4, RZ, 0x1, P1 ;  /* 0x00000001ff047807 */ /* 0x000fc80000800000 */
[----:B------:R-:W-:Y:S02]  /*2de0*/  LOP3.LUT R10, R10, R4, RZ, 0x3c, !PT ;  /* 0x000000040a0a7212 */ /* 0x000fe400078e3cff */
[----:B--2---:R-:W-:-:S04]  /*2df0*/  SEL R0, RZ, 0x1, P0 ;  /* 0x00000001ff007807 */ /* 0x004fc80000000000 */
[----:B------:R-:W-:Y:S01]  /*2e00*/  LOP3.LUT R9, R9, R0, RZ, 0x3c, !PT ;  /* 0x0000000009097212 */ /* 0x000fe200078e3cff */
[----:B------:R-:W-:Y:S06]  /*2e10*/  @P3 BRA `(.L_x_53) ;  /* 0xfffffffc002c3947 */ /* 0x000fec000383ffff */
[----:B------:R-:W-:Y:S01]  /*2e20*/  ULEA UR5, UR6, UR37, 0x3 ;  /* 0x0000002506057291 */ /* 0x000fe2000f8e18ff */
[----:B------:R-:W-:-:S08]  /*2e30*/  SHF.L.U32 R2, R12, 0x1f, RZ ;  /* 0x0000001f0c027819 */ /* 0x000fd000000006ff */
[----:B------:R-:W1:Y:S02]  /*2e40*/  SYNCS.PHASECHK.TRANS64 P0, [UR5+0x100], R2 ;  /* 0x00010002ff0075a7 */ /* 0x000e640008001005 */
[----:B-1----:R-:W-:Y:S05]  /*2e50*/  @P0 BRA `(.L_x_54) ;  /* 0x0000000000080947 */ /* 0x002fea0003800000 */
[----:B------:R-:W1:Y:S02]  /*2e60*/  SYNCS.PHASECHK.TRANS64.TRYWAIT P0, [UR5+0x100], R2 ;  /* 0x00010002ff0075a7 */ /* 0x000e640008001105 */
[----:B-1----:R-:W-:Y:S05]  /*2e70*/  @!P0 BRA `(.L_x_55) ;  /* 0x00000060002c8947 */ /* 0x002fea0003800000 */
.L_x_54:
[----:B------:R-:W-:-:S04]  /*2e80*/  UIADD3 UR4, UPT, UPT, UR6, 0x1, URZ ;  /* 0x0000000106047890 */ /* 0x000fc8000fffe0ff */
[----:B------:R-:W-:-:S04]  /*2e90*/  UISETP.NE.AND UP0, UPT, UR4, 0x2, UPT ;  /* 0x000000020400788c */ /* 0x000fc8000bf05270 */
[----:B------:R-:W-:Y:S02]  /*2ea0*/  USEL UR7, URZ, 0x1, UP0 ;  /* 0x00000001ff077887 */ /* 0x000fe40008000000 */
[----:B------:R-:W-:-:S04]  /*2eb0*/  USEL UR4, UR4, URZ, UP0 ;  /* 0x000000ff04047287 */ /* 0x000fc80008000000 */
[----:B------:R-:W-:Y:S01]  /*2ec0*/  ULEA UR4, UR4, UR37, 0x3 ;  /* 0x0000002504047291 */ /* 0x000fe2000f8e18ff */
[----:B-1----:R-:W-:-:S04]  /*2ed0*/  LOP3.LUT R2, R12, UR7, RZ, 0x3c, !PT ;  /* 0x000000070c027c12 */ /* 0x002fc8000f8e3cff */
[----:B------:R-:W-:-:S04]  /*2ee0*/  SHF.L.U32 R0, R2, 0x1f, RZ ;  /* 0x0000001f02007819 */ /* 0x000fc800000006ff */
[----:B------:R-:W1:Y:S02]  /*2ef0*/  SYNCS.PHASECHK.TRANS64 P0, [UR4+0x100], R0 ;  /* 0x00010000ff0075a7 */ /* 0x000e640008001004 */
[----:B-1----:R-:W-:Y:S05]  /*2f00*/  @P0 EXIT ;  /* 0x000000000000094d */ /* 0x002fea0003800000 */
[----:B------:R-:W-:Y:S02]  /*2f10*/  SHF.L.U32 R2, R2, 0x1f, RZ ;  /* 0x0000001f02027819 */ /* 0x000fe400000006ff */
[----:B------:R-:W-:-:S07]  /*2f20*/  MOV R0, UR4 ;  /* 0x0000000400007c02 */ /* 0x000fce0008000f00 */
.L_x_56:
[----:B-1----:R1:W2:Y:S02]  /*2f30*/  SYNCS.PHASECHK.TRANS64.TRYWAIT P0, [R0+URZ+0x100], R2 ;  /* 0x00010002000075a7 */ /* 0x0022a400080011ff */
[----:B--2---:R-:W-:Y:S05]  /*2f40*/  @!P0 NANOSLEEP.SYNCS 0x989680 ;  /* 0x009896800000895d */ /* 0x004fea0003900000 */
[----:B------:R-:W2:Y:S02]  /*2f50*/  @!P0 SYNCS.PHASECHK.TRANS64 P0, [R0+URZ+0x100], R2 ;  /* 0x00010002000085a7 */ /* 0x000ea400080010ff */
[----:B--2---:R-:W-:Y:S05]  /*2f60*/  @P0 EXIT ;  /* 0x000000000000094d */ /* 0x004fea0003800000 */
[----:B------:R-:W-:Y:S05]  /*2f70*/  BRA `(.L_x_56) ;  /* 0xfffffffc00ec7947 */ /* 0x000fea000383ffff */
.L_x_49:
[----:B------:R-:W-:-:S09]  /*2f80*/  UISETP.NE.AND UP0, UPT, UR6, URZ, UPT ;  /* 0x000000ff0600728c */ /* 0x000fd2000bf05270 */
[----:B------:R-:W-:Y:S05]  /*2f90*/  BRA.U UP0, `(.L_x_57) ;  /* 0x0000000d007c7547 */ /* 0x000fea000b800000 */
[----:B------:R-:W-:Y:S01]  /*2fa0*/  UMOV UR4, 0x40 ;  /* 0x0000004000047882 */ /* 0x000fe20000000000 */
[----:B------:R-:W-:Y:S01]  /*2fb0*/  NOP ;  /* 0x0000000000007918 */ /* 0x000fe20000000000 */
[----:B------:R-:W-:Y:S01]  /*2fc0*/  ULEA UR4, UR37, UR4, 0x18 ;  /* 0x0000000425047291 */ /* 0x000fe2000f8ec0ff */
[----:B------:R-:W-:Y:S02]  /*2fd0*/  UMOV UR5, 0x400 ;  /* 0x0000040000057882 */ /* 0x000fe40000000000 */
[----:B------:R-:W-:-:S06]  /*2fe0*/  ULEA UR37, UR37, UR5, 0x18 ;  /* 0x0000000525257291 */ /* 0x000fcc000f8ec0ff */
[----:B------:R-:W1:Y:S02]  /*2ff0*/  LDS.U8 R0, [UR4+0x1c] ;  /* 0x00001c04ff007984 */ /* 0x000e640008000000 */
[----:B-1----:R-:W-:-:S13]  /*3000*/  ISETP.NE.AND P0, PT, R0, RZ, PT ;  /* 0x000000ff0000720c */ /* 0x002fda0003f05270 */
[----:B------:R-:W-:Y:S05]  /*3010*/  @P0 BRA `(.L_x_58) ;  /* 0x0000000000580947 */ /* 0x000fea0003800000 */
[----:B------:R-:W-:-:S13]  /*3020*/  ELECT P0, URZ, PT ;  /* 0x0000000000ff782f */ /* 0x000fda0003800000 */
[----:B------:R-:W-:Y:S05]  /*3030*/  @!P0 BRA `(.L_x_59) ;  /* 0x0000000000608947 */ /* 0x000fea0003800000 */
[----:B------:R-:W-:Y:S01]  /*3040*/  UMOV UR5, 0x10 ;  /* 0x0000001000057882 */ /* 0x000fe20000000000 */
[----:B------:R-:W-:Y:S01]  /*3050*/  HFMA2 R0, -RZ, RZ, 0, 5.9604644775390625e-08 ;  /* 0x00000001ff007431 */ /* 0x000fe200000001ff */
[----:B------:R-:W-:-:S03]  /*3060*/  MOV R2, 0xffff ;  /* 0x0000ffff00027802 */ /* 0x000fc60000000f00 */
[----:B------:R-:W-:Y:S04]  /*3070*/  DEPBAR.LE SB1, 0x36 ;  /* 0x00009d800000791a */ /* 0x000fe80000000000 */
[----:B------:R-:W1:Y:S02]  /*3080*/  UTCATOMSWS.FIND_AND_SET.ALIGN UP0, UR5, UR5 ;  /* 0x00000005000575e3 */ /* 0x000e640008000800 */
[----:B-1----:R-:W-:Y:S01]  /*3090*/  MOV R3, UR5 ;  /* 0x0000000500037c02 */ /* 0x002fe20008000f00 */
[----:B------:R-:W-:Y:S06]  /*30a0*/  BRA.U UP0, `(.L_x_60) ;  /* 0x0000000100187547 */ /* 0x000fec000b800000 */
.L_x_61:
[----:B------:R-:W-:Y:S05]  /*30b0*/  NANOSLEEP 0x64 ;  /* 0x000000640000795d */ /* 0x000fea0003800000 */
[----:B------:R-:W-:-:S05]  /*30c0*/  UMOV UR5, 0x10 ;  /* 0x0000001000057882 */ /* 0x000fca0000000000 */
[----:B------:R-:W-:Y:S04]  /*30d0*/  DEPBAR.LE SB1, 0x36 ;  /* 0x00009d800000791a */ /* 0x000fe80000000000 */
[----:B------:R-:W1:Y:S02]  /*30e0*/  UTCATOMSWS.FIND_AND_SET.ALIGN UP0, UR5, UR5 ;  /* 0x00000005000575e3 */ /* 0x000e640008000800 */
[----:B-1----:R-:W-:Y:S01]  /*30f0*/  MOV R3, UR5 ;  /* 0x0000000500037c02 */ /* 0x002fe20008000f00 */
[----:B------:R-:W-:Y:S05]  /*3100*/  BRA.U !UP0, `(.L_x_61) ;  /* 0xfffffffd08e87547 */ /* 0x000fea000b83ffff */
.L_x_60:
[-C--:B------:R-:W-:Y:S02]  /*3110*/  SHF.L.U32 R2, R2, R3.reuse, RZ ;  /* 0x0000000302027219 */ /* 0x080fe400000006ff */
[----:B------:R-:W-:Y:S01]  /*3120*/  SHF.L.U32 R0, R0, R3, RZ ;  /* 0x0000000300007219 */ /* 0x000fe200000006ff */
[----:B------:R-:W-:Y:S02]  /*3130*/  IMAD.SHL.U32 R3, R3, 0x20, RZ ;  /* 0x0000002003037824 */ /* 0x000fe400078e00ff */
[----:B------:R1:W-:Y:S04]  /*3140*/  ATOMS.OR RZ, [UR4+0x14], R2 ;  /* 0x00001402ffff798c */ /* 0x0003e8000b000004 */
[----:B------:R1:W-:Y:S04]  /*3150*/  ATOMS.OR RZ, [UR4+0x18], R0 ;  /* 0x00001800ffff798c */ /* 0x0003e8000b000004 */
[----:B------:R1:W-:Y:S01]  /*3160*/  STS [UR37+0x1a0], R3 ;  /* 0x0001a003ff007988 */ /* 0x0003e20008000825 */
[----:B------:R-:W-:Y:S05]  /*3170*/  BRA `(.L_x_59) ;  /* 0x0000000000107947 */ /* 0x000fea0003800000 */
.L_x_58:
[----:B------:R-:W-:Y:S02]  /*3180*/  MOV R0, 0xffffffff ;  /* 0xffffffff00007802 */ /* 0x000fe40000000f00 */
[----:B------:R-:W-:-:S03]  /*3190*/  MOV R2, 0x31c0 ;  /* 0x000031c000027802 */ /* 0x000fc60000000f00 */
[----:B------:R1:W-:Y:S04]  /*31a0*/  STS [UR37+0x1a0], R0 ;  /* 0x0001a000ff007988 */ /* 0x0003e80008000825 */
[----:B-1-3-5:R-:W-:Y:S05]  /*31b0*/  CALL.REL.NOINC `($__internal_1_$__cuda_sm10x_tcgen05_guardrail_trap_phase_invalid_during_alloc) ;  /* 0x0000006000e87944 */ /* 0x02afea0003c00000 */
.L_x_59:
[----:B------:R-:W-:Y:S05]  /*31c0*/  WARPSYNC.ALL ;  /* 0x0000000000007948 */ /* 0x000fea0003800000 */
[----:B------:R-:W2:Y:S01]  /*31d0*/  S2UR UR6, SR_CgaCtaId ;  /* 0x00000000000679c3 */ /* 0x000ea20000008800 */
[----:B------:R-:W-:Y:S01]  /*31e0*/  UMOV UR4, 0x400 ;  /* 0x0000040000047882 */ /* 0x000fe20000000000 */
[----:B------:R-:W-:-:S06]  /*31f0*/  NOP ;  /* 0x0000000000007918 */ /* 0x000fcc0000000000 */
[----:B------:R-:W-:Y:S06]  /*3200*/  BAR.ARV 0x6, 0xa0 ;  /* 0x0182800000007b1d */ /* 0x000fec0000002000 */
[----:B------:R-:W4:Y:S01]  /*3210*/  LDCU UR7, c[0x0][0x38c] ;  /* 0x00007180ff0777ac */ /* 0x000f220008000800 */
[----:B------:R-:W-:Y:S01]  /*3220*/  IMAD.MOV.U32 R11, RZ, RZ, 0x1 ;  /* 0x00000001ff0b7424 */ /* 0x000fe200078e00ff */
[----:B------:R-:W-:Y:S01]  /*3230*/  CS2R R8, SRZ ;  /* 0x0000000000087805 */ /* 0x000fe2000001ff00 */
[----:B------:R-:W-:Y:S01]  /*3240*/  IMAD.MOV.U32 R10, RZ, RZ, RZ ;  /* 0x000000ffff0a7224 */ /* 0x000fe200078e00ff */
[----:B------:R-:W-:Y:S01]  /*3250*/  UMOV UR18, URZ ;  /* 0x000000ff00127c82 */ /* 0x000fe20008000000 */
[----:B------:R-:W-:Y:S01]  /*3260*/  UMOV UR17, URZ ;  /* 0x000000ff00117c82 */ /* 0x000fe20008000000 */
[----:B------:R-:W-:Y:S01]  /*3270*/  UMOV UR22, 0x0 ;  /* 0x0000000000167882 */ /* 0x000fe20000000000 */
[----:B------:R-:W-:Y:S01]  /*3280*/  UMOV UR23, 0x8200010 ;  /* 0x0820001000177882 */ /* 0x000fe20000000000 */
[----:B------:R-:W-:Y:S01]  /*3290*/  UMOV UR20, 0x0 ;  /* 0x0000000000147882 */ /* 0x000fe20000000000 */
[----:B------:R-:W-:Y:S01]  /*32a0*/  UMOV UR21, 0x8200010 ;  /* 0x0820001000157882 */ /* 0x000fe20000000000 */
[----:B--2---:R-:W-:Y:S01]  /*32b0*/  ULEA UR6, UR6, UR4, 0x18 ;  /* 0x0000000406067291 */ /* 0x004fe2000f8ec0ff */
[----:B------:R-:W2:Y:S03]  /*32c0*/  LDCU UR4, c[0x0][0x38c] ;  /* 0x00007180ff0477ac */ /* 0x000ea60008000800 */
[----:B------:R-:W-:-:S02]  /*32d0*/  UIADD3 UR11, UPT, UPT, UR6, 0x8400, URZ ;  /* 0x00008400060b7890 */ /* 0x000fc4000fffe0ff */
[----:B----4-:R-:W-:-:S03]  /*32e0*/  UIADD3 UR7, UPT, UPT, UR7, 0x3f, URZ ;  /* 0x0000003f07077890 */ /* 0x010fc6000fffe0ff */
[----:B-1----:R-:W1:Y:S01]  /*32f0*/  LDS R0, [UR6+0x1a0] ;  /* 0x0001a006ff007984 */ /* 0x002e620008000800 */
[----:B------:R-:W-:Y:S02]  /*3300*/  UIADD3 UR12, UPT, UPT, UR6, 0x20400, URZ ;  /* 0x00020400060c7890 */ /* 0x000fe4000fffe0ff */
[----:B------:R-:W-:Y:S02]  /*3310*/  USHF.R.S32.HI UR5, URZ, 0x1f, UR7 ;  /* 0x0000001fff057899 */ /* 0x000fe40008011407 */
[----:B------:R-:W-:Y:S02]  /*3320*/  USHF.R.U32.HI UR11, URZ, 0x4, UR11 ;  /* 0x00000004ff0b7899 */ /* 0x000fe4000801160b */
[----:B------:R-:W-:Y:S02]  /*3330*/  ULEA.HI UR5, UR5, UR7, URZ, 0x6 ;  /* 0x0000000705057291 */ /* 0x000fe4000f8f30ff */
[----:B------:R-:W-:Y:S02]  /*3340*/  USHF.R.U32.HI UR12, URZ, 0x4, UR12 ;  /* 0x00000004ff0c7899 */ /* 0x000fe4000801160c */
[----:B------:R-:W-:-:S02]  /*3350*/  USHF.R.S32.HI UR5, URZ, 0x6, UR5 ;  /* 0x00000006ff057899 */ /* 0x000fc40008011405 */
[----:B------:R-:W-:Y:S02]  /*3360*/  ULOP3.LUT UR11, UR11, 0x3fff, URZ, 0xc0, !UPT ;  /* 0x00003fff0b0b7892 */ /* 0x000fe4000f8ec0ff */
[----:B------:R-:W-:Y:S02]  /*3370*/  UISETP.LT.AND UP0, UPT, UR5, 0x1, UPT ;  /* 0x000000010500788c */ /* 0x000fe4000bf01270 */
[----:B------:R-:W-:Y:S02]  /*3380*/  ULOP3.LUT UR12, UR12, 0x3fff, URZ, 0xc0, !UPT ;  /* 0x00003fff0c0c7892 */ /* 0x000fe4000f8ec0ff */
[----:B------:R-:W-:Y:S02]  /*3390*/  USEL UR10, UR5, 0x1, !UP0 ;  /* 0x00000001050a7887 */ /* 0x000fe4000c000000 */
[----:B------:R-:W-:Y:S02]  /*33a0*/  ULOP3.LUT UR11, UR11, 0x10000, URZ, 0xfc, !UPT ;  /* 0x000100000b0b7892 */ /* 0x000fe4000f8efcff */
[----:B------:R-:W-:-:S02]  /*33b0*/  ULOP3.LUT UR12, UR12, 0x10000, URZ, 0xfc, !UPT ;  /* 0x000100000c0c7892 */ /* 0x000fc4000f8efcff */
[----:B------:R-:W-:Y:S02]  /*33c0*/  UIADD3 UR10, UPT, UPT, -UR10, URZ, URZ ;  /* 0x000000ff0a0a7290 */ /* 0x000fe4000fffe1ff */
[----:B--2---:R-:W-:Y:S01]  /*33d0*/  UISETP.GE.AND UP3, UPT, UR4, 0x1, UPT ;  /* 0x000000010400788c */ /* 0x004fe2000bf66270 */
[----:B-1----:R-:W-:-:S15]  /*33e0*/  R2UR UR19, R0 ;  /* 0x00000000001372ca */ /* 0x002fde00000e0000 */
.L_x_68:
[----:B------:R-:W-:Y:S02]  /*33f0*/  LEA R0, R10, UR6, 0x3 ;  /* 0x000000060a007c11 */ /* 0x000fe4000f8e18ff */
[----:B------:R-:W-:Y:S02]  /*3400*/  SHF.L.U32 R2, R9, 0x1f, RZ ;  /* 0x0000001f09027819 */ /* 0x000fe400000006ff */
[----:B------:R-:W-:Y:S01]  /*3410*/  PLOP3.LUT P0, PT, PT, PT, UP3, 0x80, 0x8 ;  /* 0x000000000008781c */ /* 0x000fe20003f0f038 */
[----:B------:R-:W-:Y:S01]  /*3420*/  VIADD R3, R0, 0x100 ;  /* 0x0000010000037836 */ /* 0x000fe20000000000 */
[----:B-1----:R-:W1:Y:S02]  /*3430*/  SYNCS.PHASECHK.TRANS64.TRYWAIT P1, [R0+URZ+0xf0], R2 ;  /* 0x0000f002000075a7 */ /* 0x002e6400080211ff */
[----:B-1--4-:R-:W-:Y:S09]  /*3440*/  @!P1 BRA `(.L_x_62) ;  /* 0x0000005800d09947 */ /* 0x012ff20003800000 */
.L_x_148:
[----:B------:R-:W-:Y:S01]  /*3450*/  LEA R4, R10, UR6, 0x4 ;  /* 0x000000060a047c11 */ /* 0x000fe2000f8e20ff */
[----:B------:R-:W-:Y:S01]  /*3460*/  @UP3 ULEA UR4, UR17, UR6, 0x3 ;  /* 0x0000000611043291 */ /* 0x000fe2000f8e18ff */
[----:B------:R-:W-:Y:S01]  /*3470*/  PLOP3.LUT P2, PT, PT, PT, PT, 0x80, 0x8 ;  /* 0x000000000008781c */ /* 0x000fe20003f4f070 */
[----:B------:R-:W-:Y:S01]  /*3480*/  ULEA UR8, UR18, UR6, 0x3 ;  /* 0x0000000612087291 */ /* 0x000fe2000f8e18ff */
[----:B------:R-:W-:Y:S01]  /*3490*/  PRMT R3, RZ, 0x654, R3 ;  /* 0x00000654ff037816 */ /* 0x000fe20000000003 */
[----:B------:R-:W-:Y:S01]  /*34a0*/  ULEA UR9, UR18, UR19, 0x7 ;  /* 0x0000001312097291 */ /* 0x000fe2000f8e38ff */
[----:B------:R-:W2:Y:S01]  /*34b0*/  LDS.128 R4, [R4+0x180] ;  /* 0x0001800004047984 */ /* 0x000ea20000000c00 */
[----:B-1----:R-:W-:Y:S02]  /*34c0*/  @P0 SHF.L.U32 R2, R8, 0x1f, RZ ;  /* 0x0000001f08020819 */ /* 0x002fe400000006ff */
[----:B------:R-:W-:Y:S01]  /*34d0*/  SHF.L.U32 R0, R11, 0x1f, RZ ;  /* 0x0000001f0b007819 */ /* 0x000fe200000006ff */
[----:B------:R-:W-:Y:S01]  /*34e0*/  @!PT LDS RZ, [RZ] ;  /* 0x00000000fffff984 */ /* 0x000fe20000000800 */
[----:B------:R-:W-:Y:S01]  /*34f0*/  @!PT LDS RZ, [RZ] ;  /* 0x00000000fffff984 */ /* 0x000fe20000000800 */
[----:B------:R-:W-:Y:S01]  /*3500*/  @!PT LDS RZ, [RZ] ;  /* 0x00000000fffff984 */ /* 0x000fe20000000800 */
[----:B------:R-:W-:Y:S01]  /*3510*/  @!PT LDS RZ, [RZ] ;  /* 0x00000000fffff984 */ /* 0x000fe20000000800 */
[----:B------:R1:W-:Y:S06]  /*3520*/  MEMBAR.ALL.CTA ;  /* 0x0000000000007992 */ /* 0x0003ec0000008000 */
[----:B-1----:R-:W1:Y:S02]  /*3530*/  FENCE.VIEW.ASYNC.S ;  /* 0x00000000000073c6 */ /* 0x002e640000000000 */
[----:B-1----:R1:W-:Y:S01]  /*3540*/  SYNCS.ARRIVE.TRANS64.RED.A1T0 RZ, [R3+URZ], RZ ;  /* 0x000000ff03ff79a7 */ /* 0x0023e200081004ff */
[----:B------:R1:W4:Y:S01]  /*3550*/  @P0 SYNCS.PHASECHK.TRANS64.TRYWAIT P2, [UR4], R2 ;  /* 0x00000002ff0005a7 */ /* 0x0003220008041104 */
[----:B--2---:R-:W-:Y:S01]  /*3560*/  LOP3.LUT P1, RZ, R6, 0x1, RZ, 0xc0, !PT ;  /* 0x0000000106ff7812 */ /* 0x004fe2000782c0ff */
[----:B------:R-:W2:Y:S02]  /*3570*/  SYNCS.PHASECHK.TRANS64.TRYWAIT P0, [UR8+0x130], R0 ;  /* 0x00013000ff0075a7 */ /* 0x000ea40008001108 */
[----:B-12-4-:R-:W-:Y:S10]  /*3580*/  @!P0 BRA `(.L_x_63) ;  /* 0x0000005800948947 */ /* 0x016ff40003800000 */
.L_x_150:
[----:B------:R-:W-:Y:S01]  /*3590*/  IADD3 R10, PT, PT, R10, 0x1, RZ ;  /* 0x000000010a0a7810 */ /* 0x000fe20007ffe0ff */
[----:B------:R-:W-:Y:S06]  /*35a0*/  BRA.U !UP3, `(.L_x_64) ;  /* 0x000000010b987547 */ /* 0x000fec000b800000 */
[----:B------:R-:W-:Y:S01]  /*35b0*/  UPLOP3.LUT UP4, UPT, UPT, UPT, UPT, 0x40, 0x4 ;  /* 0x000000000004789c */ /* 0x000fe20003f8e870 */
[----:B------:R-:W-:Y:S01]  /*35c0*/  UMOV UR16, UR10 ;  /* 0x0000000a00107c82 */ /* 0x000fe20008000000 */
[----:B------:R-:W-:Y:S01]  /*35d0*/  UMOV UR15, UR5 ;  /* 0x00000005000f7c82 */ /* 0x000fe20008000000 */
[----:B------:R-:W-:-:S08]  /*35e0*/  UMOV UR14, UR17 ;  /* 0x00000011000e7c82 */ /* 0x000fd00008000000 */
.L_x_67:
[----:B------:R-:W-:Y:S02]  /*35f0*/  UIADD3 UR16, UPT, UPT, UR16, 0x1, URZ ;  /* 0x0000000110107890 */ /* 0x000fe4000fffe0ff */
[----:B--2---:R-:W-:Y:S02]  /*3600*/  ULEA UR7, UR14, UR6, 0x3 ;  /* 0x000000060e077291 */ /* 0x004fe4000f8e18ff */
[----:B------:R-:W-:Y:S01]  /*3610*/  UISETP.NE.AND UP0, UPT, UR16, URZ, UPT ;  /* 0x000000ff1000728c */ /* 0x000fe2000bf05270 */
[----:B----4-:R-:W-:Y:S10]  /*3620*/  @P2 BRA `(.L_x_65) ;  /* 0x00000000000c2947 */ /* 0x010ff40003800000 */
[----:B-1----:R-:W-:Y:S04]  /*3630*/  SHF.L.U32 R2, R8, 0x1f, RZ ;  /* 0x0000001f08027819 */ /* 0x002fe800000006ff */
[----:B------:R-:W1:Y:S02]  /*3640*/  SYNCS.PHASECHK.TRANS64.TRYWAIT P0, [UR7], R2 ;  /* 0x00000002ff0075a7 */ /* 0x000e640008001107 */
[----:B-1----:R-:W-:Y:S05]  /*3650*/  @!P0 BRA `(.L_x_66) ;  /* 0x0000005800788947 */ /* 0x002fea0003800000 */
.L_x_65:
[----:B------:R-:W-:Y:S01]  /*3660*/  UISETP.NE.AND UP1, UPT, UR15, 0x1, UPT ;  /* 0x000000010f00788c */ /* 0x000fe2000bf25270 */
[----:B------:R-:W-:Y:S01]  /*3670*/  PLOP3.LUT P2, PT, PT, PT, PT, 0x80, 0x8 ;  /* 0x000000000008781c */ /* 0x000fe20003f4f070 */
[----:B------:R-:W-:Y:S02]  /*3680*/  UIADD3 UR17, UPT, UPT, UR14, 0x1, URZ ;  /* 0x000000010e117890 */ /* 0x000fe4000fffe0ff */
[----:B------:R-:W-:Y:S02]  /*3690*/  ULEA UR24, UR14, UR12, 0x9 ;  /* 0x0000000c0e187291 */ /* 0x000fe4000f8e48ff */
[----:B------:R-:W-:Y:S01]  /*36a0*/  UISETP.NE.AND UP2, UPT, UR17, 0xc, UPT ;  /* 0x0000000c1100788c */ /* 0x000fe2000bf45270 */
[----:B------:R-:W-:Y:S01]  /*36b0*/  PLOP3.LUT P0, PT, PT, PT, UP1, 0x80, 0x8 ;  /* 0x000000000008781c */ /* 0x000fe20003f0f018 */
[----:B------:R-:W-:Y:S02]  /*36c0*/  ULEA UR26, UR14, UR11, 0x9 ;  /* 0x0000000b0e1a7291 */ /* 0x000fe4000f8e48ff */
[----:B------:R-:W-:Y:S02]  /*36d0*/  USEL UR13, URZ, 0x1, UP2 ;  /* 0x00000001ff0d7887 */ /* 0x000fe40009000000 */
[----:B------:R-:W-:Y:S02]  /*36e0*/  USEL UR17, UR17, URZ, UP2 ;  /* 0x000000ff11117287 */ /* 0x000fe40009000000 */
[----:B------:R-:W-:Y:S02]  /*36f0*/  UIADD3 UR30, UPT, UPT, UR24, 0x2, URZ ;  /* 0x00000002181e7890 */ /* 0x000fe4000fffe0ff */
[----:B------:R-:W-:Y:S01]  /*3700*/  @UP1 ULEA UR4, UR17, UR6, 0x3 ;  /* 0x0000000611041291 */ /* 0x000fe2000f8e18ff */
[----:B------:R-:W-:Y:S01]  /*3710*/  LOP3.LUT R8, R8, UR13, RZ, 0x3c, !PT ;  /* 0x0000000d08087c12 */ /* 0x000fe2000f8e3cff */
[----:B------:R-:W-:Y:S02]  /*3720*/  UIADD3 UR28, UPT, UPT, UR26, 0x2, URZ ;  /* 0x000000021a1c7890 */ /* 0x000fe4000fffe0ff */
[----:B------:R-:W-:Y:S01]  /*3730*/  UIADD3 UR7, UPT, UPT, UR7, 0x60, URZ ;  /* 0x0000006007077890 */ /* 0x000fe2000fffe0ff */
[----:B-1----:R-:W-:Y:S01]  /*3740*/  @P0 SHF.L.U32 R0, R8, 0x1f, RZ ;  /* 0x0000001f08000819 */ /* 0x002fe200000006ff */
[----:B------:R-:W-:Y:S01]  /*3750*/  UMOV UR25, 0x80004020 ;  /* 0x8000402000197882 */ /* 0x000fe20000000000 */
[----:B------:R-:W-:Y:S01]  /*3760*/  UMOV UR27, 0x80004020 ;  /* 0x80004020001b7882 */ /* 0x000fe20000000000 */
[----:B------:R-:W-:Y:S01]  /*3770*/  UMOV UR31, 0x80004020 ;  /* 0x80004020001f7882 */ /* 0x000fe20000000000 */
[----:B------:R2:W4:Y:S01]  /*3780*/  @P0 SYNCS.PHASECHK.TRANS64.TRYWAIT P2, [UR4], R0 ;  /* 0x00000000ff0005a7 */ /* 0x0005220008041104 */
[----:B------:R-:W-:Y:S01]  /*3790*/  UIADD3 UR15, UPT, UPT, UR15, -0x1, URZ ;  /* 0xffffffff0f0f7890 */ /* 0x000fe2000fffe0ff */
[----:B------:R2:W-:Y:S01]  /*37a0*/  UTCQMMA gdesc[UR26], gdesc[UR24], tmem[UR9], tmem[UR22], idesc[UR23], UP4 ;  /* 0x00ff16181a0075ea */ /* 0x0005e2000a000309 */
[----:B------:R-:W-:Y:S01]  /*37b0*/  UPLOP3.LUT UP4, UPT, UPT, UPT, UPT, 0x80, 0x8 ;  /* 0x000000000008789c */ /* 0x000fe20003f8f070 */
[----:B------:R-:W-:Y:S01]  /*37c0*/  UMOV UR29, 0x80004020 ;  /* 0x80004020001d7882 */ /* 0x000fe20000000000 */
[----:B------:R-:W-:Y:S01]  /*37d0*/  UMOV UR14, UR17 ;  /* 0x00000011000e7c82 */ /* 0x000fe20008000000 */
[----:B------:R2:W-:Y:S01]  /*37e0*/  UTCQMMA gdesc[UR28], gdesc[UR30], tmem[UR9], tmem[UR20], idesc[UR21], UPT ;  /* 0x00ff141e1c0075ea */ /* 0x0005e2000b800309 */
[----:B------:R2:W-:Y:S01]  /*37f0*/  UTCBAR [UR7], URZ ;  /* 0x000000ff070073e9 */ /* 0x0005e200080000ff */
[----:B------:R-:W-:Y:S06]  /*3800*/  BRA.U UP0, `(.L_x_67) ;  /* 0xfffffffd00787547 */ /* 0x000fec000b83ffff */
.L_x_64:
[----:B------:R-:W-:Y:S01]  /*3810*/  UIADD3 UR18, UPT, UPT, UR18, 0x1, URZ ;  /* 0x0000000112127890 */ /* 0x000fe2000fffe0ff */
[C---:B------:R-:W-:Y:S01]  /*3820*/  ISETP.NE.AND P0, PT, R10.reuse, 0x2, PT ;  /* 0x000000020a00780c */ /* 0x040fe20003f05270 */
[----:B------:R-:W-:Y:S02]  /*3830*/  UIADD3 UR8, UPT, UPT, UR8, 0x110, URZ ;  /* 0x0000011008087890 */ /* 0x000fe4000fffe0ff */
[----:B------:R-:W-:Y:S01]  /*3840*/  UISETP.NE.AND UP0, UPT, UR18, 0x4, UPT ;  /* 0x000000041200788c */ /* 0x000fe2000bf05270 */
[----:B-12---:R-:W-:Y:S02]  /*3850*/  SEL R0, RZ, 0x1, P0 ;  /* 0x00000001ff007807 */ /* 0x006fe40000000000 */
[----:B------:R-:W-:Y:S01]  /*3860*/  SEL R10, R10, RZ, P0 ;  /* 0x000000ff0a0a7207 */ /* 0x000fe20000000000 */
[----:B------:R-:W-:Y:S01]  /*3870*/  USEL UR4, URZ, 0x1, UP0 ;  /* 0x00000001ff047887 */ /* 0x000fe20008000000 */
[----:B------:R-:W-:Y:S01]  /*3880*/  LOP3.LUT R9, R9, R0, RZ, 0x3c, !PT ;  /* 0x0000000009097212 */ /* 0x000fe200078e3cff */
[----:B------:R-:W-:Y:S01]  /*3890*/  USEL UR18, UR18, URZ, UP0 ;  /* 0x000000ff12127287 */ /* 0x000fe20008000000 */
[----:B------:R1:W-:Y:S03]  /*38a0*/  UTCBAR [UR8], URZ ;  /* 0x000000ff080073e9 */ /* 0x0003e600080000ff */
[----:B------:R-:W-:Y:S01]  /*38b0*/  LOP3.LUT R11, R11, UR4, RZ, 0x3c, !PT ;  /* 0x000000040b0b7c12 */ /* 0x000fe2000f8e3cff */
[----:B------:R-:W-:Y:S07]  /*38c0*/  @P1 BRA `(.L_x_68) ;  /* 0xfffffff800c81947 */ /* 0x000fee000383ffff */
[----:B------:R-:W2:Y:S01]  /*38d0*/  S2UR UR4, SR_CgaCtaId ;  /* 0x00000000000479c3 */ /* 0x000ea20000008800 */
[----:B------:R-:W-:Y:S01]  /*38e0*/  ELECT P0, URZ, PT ;  /* 0x0000000000ff782f */ /* 0x000fe20003800000 */
[----:B------:R-:W-:Y:S01]  /*38f0*/  IMAD.MOV.U32 R0, RZ, RZ, 0x1 ;  /* 0x00000001ff007424 */ /* 0x000fe200078e00ff */
[----:B------:R-:W-:Y:S01]  /*3900*/  UIADD3 UR6, UPT, UPT, UR6, 0x130, URZ ;  /* 0x0000013006067890 */ /* 0x000fe2000fffe0ff */
[----:B------:R-:W-:Y:S01]  /*3910*/  SHF.L.U32 R2, R11, 0x1f, RZ ;  /* 0x0000001f0b027819 */ /* 0x000fe200000006ff */
[----:B------:R-:W-:-:S03]  /*3920*/  UMOV UR5, 0x40 ;  /* 0x0000004000057882 */ /* 0x000fc60000000000 */
[----:B------:R-:W-:Y:S01]  /*3930*/  UVIRTCOUNT.DEALLOC.SMPOOL 0x80 ;  /* 0x000000800000784c */ /* 0x000fe20000000000 */
[----:B--2---:R-:W-:Y:S02]  /*3940*/  ULEA UR4, UR4, UR5, 0x18 ;  /* 0x0000000504047291 */ /* 0x004fe4000f8ec0ff */
[----:B------:R-:W-:-:S07]  /*3950*/  ULEA UR5, UR18, UR6, 0x3 ;  /* 0x0000000612057291 */ /* 0x000fce000f8e18ff */
[----:B------:R2:W-:Y:S02]  /*3960*/  @P0 STS.U8 [UR4+0x1c], R0 ;  /* 0x00001c00ff000988 */ /* 0x0005e40008000004 */
[----:B------:R-:W3:Y:S02]  /*3970*/  SYNCS.PHASECHK.TRANS64.TRYWAIT P0, [UR5], R2 ;  /* 0x00000002ff0075a7 */ /* 0x000ee40008001105 */
[----:B--23--:R-:W-:Y:S05]  /*3980*/  @!P0 BRA `(.L_x_69) ;  /* 0x0000005400c48947 */ /* 0x00cfea0003800000 */
.L_x_153:
[----:B------:R-:W-:-:S04]  /*3990*/  UIADD3 UR7, UPT, UPT, UR18, 0x1, URZ ;  /* 0x0000000112077890 */ /* 0x000fc8000fffe0ff */
[----:B------:R-:W-:-:S04]  /*39a0*/  UISETP.NE.AND UP0, UPT, UR7, 0x4, UPT ;  /* 0x000000040700788c */ /* 0x000fc8000bf05270 */
[----:B-1----:R-:W-:Y:S02]  /*39b0*/  USEL UR8, URZ, 0x1, UP0 ;  /* 0x00000001ff087887 */ /* 0x002fe40008000000 */
[----:B------:R-:W-:-:S04]  /*39c0*/  USEL UR7, UR7, URZ, UP0 ;  /* 0x000000ff07077287 */ /* 0x000fc80008000000 */
[----:B------:R-:W-:Y:S01]  /*39d0*/  ULEA UR5, UR7, UR6, 0x3 ;  /* 0x0000000607057291 */ /* 0x000fe2000f8e18ff */
[----:B--2---:R-:W-:-:S04]  /*39e0*/  LOP3.LUT R2, R11, UR8, RZ, 0x3c, !PT ;  /* 0x000000080b027c12 */ /* 0x004fc8000f8e3cff */
[----:B------:R-:W-:-:S04]  /*39f0*/  SHF.L.U32 R3, R2, 0x1f, RZ ;  /* 0x0000001f02037819 */ /* 0x000fc800000006ff */
[----:B------:R-:W1:Y:S02]  /*3a00*/  SYNCS.PHASECHK.TRANS64.TRYWAIT P0, [UR5], R3 ;  /* 0x00000003ff0075a7 */ /* 0x000e640008001105 */
[----:B-1----:R-:W-:Y:S05]  /*3a10*/  @!P0 BRA `(.L_x_70) ;  /* 0x0000005400b88947 */ /* 0x002fea0003800000 */
.L_x_155:
        /* <DEDUP_REMOVED lines=9> */
.L_x_157:
[----:B------:R-:W-:-:S04]  /*3ab0*/  UIADD3 UR7, UPT, UPT, UR7, 0x1, URZ ;  /* 0x0000000107077890 */ /* 0x000fc8000fffe0ff */
[----:B------:R-:W-:-:S04]  /*3ac0*/  UISETP.NE.AND UP0, UPT, UR7, 0x4, UPT ;  /* 0x000000040700788c */ /* 0x000fc8000bf05270 */
[----:B------:R-:W-:Y:S02]  /*3ad0*/  USEL UR5, URZ, 0x1, UP0 ;  /* 0x00000001ff057887 */ /* 0x000fe40008000000 */
[----:B------:R-:W-:-:S04]  /*3ae0*/  USEL UR7, UR7, URZ, UP0 ;  /* 0x000000ff07077287 */ /* 0x000fc80008000000 */
[----:B------:R-:W-:Y:S01]  /*3af0*/  ULEA UR7, UR7, UR6, 0x3 ;  /* 0x0000000607077291 */ /* 0x000fe2000f8e18ff */
[----:B------:R-:W-:-:S04]  /*3b00*/  LOP3.LUT R2, R2, UR5, RZ, 0x3c, !PT ;  /* 0x0000000502027c12 */ /* 0x000fc8000f8e3cff */
[----:B------:R-:W-:-:S04]  /*3b10*/  SHF.L.U32 R2, R2, 0x1f, RZ ;  /* 0x0000001f02027819 */ /* 0x000fc800000006ff */
[----:B------:R-:W2:Y:S02]  /*3b20*/  SYNCS.PHASECHK.TRANS64.TRYWAIT P0, [UR7], R2 ;  /* 0x00000002ff0075a7 */ /* 0x000ea40008001107 */
[----:B--2---:R-:W-:Y:S05]  /*3b30*/  @!P0 BRA `(.L_x_72) ;  /* 0x0000005400a08947 */ /* 0x004fea0003800000 */
.L_x_159:
[----:B------:R-:W-:Y:S01]  /*3b40*/  NOP ;  /* 0x0000000000007918 */ /* 0x000fe20000000000 */
[----:B-1----:R-:W1:Y:S01]  /*3b50*/  LDS R0, [UR4+0x14] ;  /* 0x00001404ff007984 */ /* 0x002e620008000800 */
[----:B------:R-:W-:Y:S01]  /*3b60*/  ULOP3.LUT UR6, UR19, 0xffff, URZ, 0xc0, !UPT ;  /* 0x0000ffff13067892 */ /* 0x000fe2000f8ec0ff */
[----:B------:R-:W-:Y:S01]  /*3b70*/  UMOV UR8, 0xffff ;  /* 0x0000ffff00087882 */ /* 0x000fe20000000000 */
[----:B------:R-:W-:Y:S02]  /*3b80*/  UMOV UR5, 0x1 ;  /* 0x0000000100057882 */ /* 0x000fe40000000000 */
[----:B------:R-:W-:-:S04]  /*3b90*/  USHF.R.U32.HI UR6, URZ, 0x5, UR6 ;  /* 0x00000005ff067899 */ /* 0x000fc80008011606 */
[----:B------:R-:W-:Y:S02]  /*3ba0*/  USHF.L.U32 UR8, UR8, UR6, URZ ;  /* 0x0000000608087299 */ /* 0x000fe400080006ff */
[----:B------:R-:W-:-:S04]  /*3bb0*/  USHF.L.U32 UR5, UR5, UR6, URZ ;  /* 0x0000000605057299 */ /* 0x000fc800080006ff */
[----:B-1----:R-:W-:-:S04]  /*3bc0*/  LOP3.LUT R0, R0, UR8, RZ, 0xc0, !PT ;  /* 0x0000000800007c12 */ /* 0x002fc8000f8ec0ff */
[----:B------:R-:W-:-:S13]  /*3bd0*/  ISETP.NE.AND P0, PT, R0, UR8, PT ;  /* 0x0000000800007c0c */ /* 0x000fda000bf05270 */
[----:B------:R-:W-:Y:S05]  /*3be0*/  @P0 BRA `(.L_x_73) ;  /* 0x0000000000580947 */ /* 0x000fea0003800000 */
[----:B------:R-:W1:Y:S02]  /*3bf0*/  LDS R0, [UR4+0x18] ;  /* 0x00001804ff007984 */ /* 0x000e640008000800 */
[----:B-1----:R-:W-:-:S04]  /*3c00*/  LOP3.LUT R0, R0, UR5, RZ, 0xc0, !PT ;  /* 0x0000000500007c12 */ /* 0x002fc8000f8ec0ff */
[----:B------:R-:W-:-:S13]  /*3c10*/  ISETP.NE.AND P0, PT, R0, UR5, PT ;  /* 0x0000000500007c0c */ /* 0x000fda000bf05270 */
[----:B------:R-:W-:Y:S05]  /*3c20*/  @P0 BRA `(.L_x_74) ;  /* 0x00000000003c0947 */ /* 0x000fea0003800000 */
[----:B------:R-:W1:Y:S01]  /*3c30*/  S2R R2, SR_LANEID ;  /* 0x0000000000027919 */ /* 0x000e620000000000 */
[----:B------:R-:W-:Y:S01]  /*3c40*/  ULOP3.LUT UR8, URZ, UR8, URZ, 0x33, !UPT ;  /* 0x00000008ff087292 */ /* 0x000fe2000f8e33ff */
[----:B------:R-:W-:Y:S02]  /*3c50*/  VOTEU.ANY UR7, UPT, PT ;  /* 0x0000000000077886 */ /* 0x000fe400038e0100 */
[----:B------:R-:W-:-:S03]  /*3c60*/  UFLO.U32 UR7, UR7 ;  /* 0x00000007000772bd */ /* 0x000fc600080e0000 */
[----:B------:R-:W-:-:S04]  /*3c70*/  IMAD.U32 R0, RZ, RZ, UR8 ;  /* 0x00000008ff007e24 */ /* 0x000fc8000f8e00ff */
[----:B------:R2:W3:Y:S02]  /*3c80*/  REDUX UR6, R0 ;  /* 0x00000000000673c4 */ /* 0x0004e40000000000 */
[----:B------:R1:W-:Y:S02]  /*3c90*/  UTCATOMSWS.AND URZ, UR8 ;  /* 0x0000000800ff79e3 */ /* 0x0003e40008000000 */
[----:B-1----:R-:W-:Y:S02]  /*3ca0*/  ISETP.EQ.U32.AND P0, PT, R2, UR7, PT ;  /* 0x0000000702007c0c */ /* 0x002fe4000bf02070 */
[----:B--2---:R-:W-:Y:S02]  /*3cb0*/  LOP3.LUT R0, RZ, UR5, RZ, 0x33, !PT ;  /* 0x00000005ff007c12 */ /* 0x004fe4000f8e33ff */
[----:B---3--:R-:W-:Y:S02]  /*3cc0*/  MOV R2, UR6 ;  /* 0x0000000600027c02 */ /* 0x008fe40008000f00 */
[----:B------:R-:W1:Y:S07]  /*3cd0*/  REDUX UR5, R0 ;  /* 0x00000000000573c4 */ /* 0x000e6e0000000000 */
[----:B------:R2:W-:Y:S01]  /*3ce0*/  @P0 ATOMS.AND RZ, [UR4+0x14], R2 ;  /* 0x00001402ffff098c */ /* 0x0005e2000a800004 */
[----:B-1----:R-:W-:-:S05]  /*3cf0*/  IMAD.U32 R0, RZ, RZ, UR5 ;  /* 0x00000005ff007e24 */ /* 0x002fca000f8e00ff */
[----:B------:R2:W-:Y:S01]  /*3d00*/  @P0 ATOMS.AND RZ, [UR4+0x18], R0 ;  /* 0x00001800ffff098c */ /* 0x0005e2000a800004 */
[----:B------:R-:W-:Y:S05]  /*3d10*/  BRA `(.L_x_75) ;  /* 0x0000000000147947 */ /* 0x000fea0003800000 */
.L_x_74:
[----:B------:R-:W-:Y:S02]  /*3d20*/  MOV R2, 0x3d40 ;  /* 0x00003d4000027802 */ /* 0x000fe40000000f00 */
[----:B----45:R-:W-:Y:S05]  /*3d30*/  CALL.REL.NOINC `($__internal_0_$__cuda_sm10x_tcgen05_guardrail_trap_col_being_dealloced_not_returned_by_alloc) ;  /* 0x0000005400fc7944 */ /* 0x030fea0003c00000 */
[----:B------:R-:W-:Y:S05]  /*3d40*/  BRA `(.L_x_75) ;  /* 0x0000000000087947 */ /* 0x000fea0003800000 */
.L_x_73:
[----:B------:R-:W-:Y:S02]  /*3d50*/  MOV R2, 0x3d70 ;  /* 0x00003d7000027802 */ /* 0x000fe40000000f00 */
[----:B----45:R-:W-:Y:S05]  /*3d60*/  CALL.REL.NOINC `($__internal_2_$__cuda_sm10x_tcgen05_guardrail_trap_unallocated_columns_being_dealloced) ;  /* 0x0000005800087944 */ /* 0x030fea0003c00000 */
.L_x_75:
[----:B------:R-:W-:Y:S01]  /*3d70*/  NOP ;  /* 0x0000000000007918 */ /* 0x000fe20000000000 */
[----:B------:R-:W-:Y:S05]  /*3d80*/  EXIT ;  /* 0x000000000000794d */ /* 0x000fea0003800000 */
.L_x_57:
[----:B------:R-:W-:-:S09]  /*3d90*/  UISETP.NE.OR UP3, UPT, UR6, 0x3, UP3 ;  /* 0x000000030600788c */ /* 0x000fd20009f65670 */
[----:B------:R-:W-:Y:S05]  /*3da0*/  BRA.U UP3, `(.L_x_76) ;  /* 0x0000000d033c7547 */ /* 0x000fea000b800000 */
[----:B------:R-:W1:Y:S01]  /*3db0*/  LDCU.64 UR6, c[0x0][0x888] ;  /* 0x00011100ff0677ac */ /* 0x000e620008000a00 */
[----:B------:R-:W2:Y:S01]  /*3dc0*/  LDC R0, c[0x0][0xb30] ;  /* 0x0002cc00ff007b82 */ /* 0x000ea20000000800 */
[----:B------:R-:W-:Y:S02]  /*3dd0*/  HFMA2 R27, -RZ, RZ, 0, 0 ;  /* 0x00000000ff1b7431 */ /* 0x000fe400000001ff */
[----:B------:R-:W-:Y:S01]  /*3de0*/  IMAD.MOV.U32 R29, RZ, RZ, 0x1 ;  /* 0x00000001ff1d7424 */ /* 0x000fe200078e00ff */
[----:B------:R-:W4:Y:S01]  /*3df0*/  LDCU.64 UR4, c[0x0][0x890] ;  /* 0x00011200ff0477ac */ /* 0x000f220008000a00 */
[----:B------:R-:W-:Y:S01]  /*3e00*/  IMAD.MOV.U32 R28, RZ, RZ, RZ ;  /* 0x000000ffff1c7224 */ /* 0x000fe200078e00ff */
[----:B------:R-:W-:Y:S01]  /*3e10*/  MOV R25, 0x2000 ;  /* 0x0000200000197802 */ /* 0x000fe20000000f00 */
[----:B------:R-:W-:Y:S01]  /*3e20*/  UPLOP3.LUT UP0, UPT, UPT, UPT, UPT, 0x40, 0x4 ;  /* 0x000000000004789c */ /* 0x000fe20003f0e870 */
[----:B------:R-:W3:Y:S08]  /*3e30*/  LDC R24, c[0x0][0x370] ;  /* 0x0000dc00ff187b82 */ /* 0x000ef00000000800 */
[----:B------:R-:W3:Y:S01]  /*3e40*/  LDC R3, c[0x0][0xb0c] ;  /* 0x0002c300ff037b82 */ /* 0x000ee20000000800 */
[----:B-1----:R-:W-:-:S03]  /*3e50*/  UISETP.NE.U32.AND UP1, UPT, UR6, URZ, UPT ;  /* 0x000000ff0600728c */ /* 0x002fc6000bf25070 */
[----:B------:R-:W-:Y:S01]  /*3e60*/  UMOV UR6, 0x400 ;  /* 0x0000040000067882 */ /* 0x000fe20000000000 */
[----:B------:R-:W-:Y:S02]  /*3e70*/  UISETP.NE.AND.EX UP1, UPT, UR7, URZ, UPT, UP1 ;  /* 0x000000ff0700728c */ /* 0x000fe4000bf25310 */
[----:B------:R-:W-:Y:S01]  /*3e80*/  ULEA UR6, UR37, UR6, 0x18 ;  /* 0x0000000625067291 */ /* 0x000fe2000f8ec0ff */
[----:B------:R-:W1:Y:S01]  /*3e90*/  LDC R18, c[0x0][0xb20] ;  /* 0x0002c800ff127b82 */ /* 0x000e620000000800 */
[----:B----4-:R-:W-:Y:S01]  /*3ea0*/  UISETP.NE.U32.AND UP3, UPT, UR4, URZ, UPT ;  /* 0x000000ff0400728c */ /* 0x010fe2000bf65070 */
[----:B--2---:R-:W-:Y:S01]  /*3eb0*/  ISETP.NE.AND P1, PT, R0, 0x1, PT ;  /* 0x000000010000780c */ /* 0x004fe20003f25270 */
[----:B------:R-:W-:Y:S02]  /*3ec0*/  UIADD3 UR7, UPT, UPT, UR6, 0xc8, URZ ;  /* 0x000000c806077890 */ /* 0x000fe4000fffe0ff */
[----:B------:R-:W-:Y:S02]  /*3ed0*/  UIADD3 UR17, UPT, UPT, UR6, 0xc0, URZ ;  /* 0x000000c006117890 */ /* 0x000fe4000fffe0ff */
[----:B------:R-:W-:Y:S01]  /*3ee0*/  UPRMT UR7, UR37, 0x654, UR7 ;  /* 0x0000065425077896 */ /* 0x000fe20008000007 */
[----:B------:R-:W2:Y:S01]  /*3ef0*/  LDC.64 R30, c[0x0][0x348] ;  /* 0x0000d200ff1e7b82 */ /* 0x000ea20000000a00 */
[----:B------:R-:W-:-:S07]  /*3f00*/  UISETP.NE.AND.EX UP3, UPT, UR5, URZ, UPT, UP3 ;  /* 0x000000ff0500728c */ /* 0x000fce000bf65330 */
[----:B------:R-:W4:Y:S08]  /*3f10*/  LDC.64 R16, c[0x0][0xb10] ;  /* 0x0002c400ff107b82 */ /* 0x000f300000000a00 */
[----:B------:R-:W1:Y:S08]  /*3f20*/  LDC.64 R6, c[0x0][0xb18] ;  /* 0x0002c600ff067b82 */ /* 0x000e700000000a00 */
[----:B------:R-:W1:Y:S08]  /*3f30*/  LDC.64 R4, c[0x0][0xb28] ;  /* 0x0002ca00ff047b82 */ /* 0x000e700000000a00 */
[----:B---3--:R-:W1:Y:S02]  /*3f40*/  LDC R19, c[0x0][0x374] ;  /* 0x0000dd00ff137b82 */ /* 0x008e640000000800 */
.L_x_85:
[C---:B------:R-:W-:Y:S02]  /*3f50*/  LEA R0, R28.reuse, UR6, 0x3 ;  /* 0x000000061c007c11 */ /* 0x040fe4000f8e18ff */
[----:B------:R-:W-:Y:S02]  /*3f60*/  SHF.L.U32 R2, R27, 0x1f, RZ ;  /* 0x0000001f1b027819 */ /* 0x000fe400000006ff */
[----:B------:R-:W-:Y:S02]  /*3f70*/  LEA R20, R28, UR6, 0x4 ;  /* 0x000000061c147c11 */ /* 0x000fe4000f8e20ff */
[----:B---3--:R-:W3:Y:S02]  /*3f80*/  SYNCS.PHASECHK.TRANS64.TRYWAIT P0, [R0+URZ+0xf0], R2 ;  /* 0x0000f002000075a7 */ /* 0x008ee400080011ff */
[----:B---3--:R-:W-:Y:S05]  /*3f90*/  @!P0 BRA `(.L_x_77) ;  /* 0x0000005000a08947 */ /* 0x008fea0003800000 */
.L_x_160:
[----:B------:R-:W-:Y:S01]  /*3fa0*/  ISETP.GE.AND P0, PT, R72, 0x1, PT ;  /* 0x000000014800780c */ /* 0x000fe20003f06270 */
[----:B------:R-:W1:Y:S01]  /*3fb0*/  LDS.128 R20, [R20+0x180] ;  /* 0x0001800014147984 */ /* 0x000e620000000c00 */
[----:B---3--:R-:W-:Y:S01]  /*3fc0*/  VIADD R0, R0, 0x100 ;  /* 0x0000010000007836 */ /* 0x008fe20000000000 */
[----:B------:R-:W-:Y:S01]  /*3fd0*/  @!PT LDS RZ, [RZ] ;  /* 0x00000000fffff984 */ /* 0x000fe20000000800 */
[----:B------:R-:W-:Y:S01]  /*3fe0*/  @!PT LDS RZ, [RZ] ;  /* 0x00000000fffff984 */ /* 0x000fe20000000800 */
[----:B------:R-:W-:Y:S01]  /*3ff0*/  @!PT LDS RZ, [RZ] ;  /* 0x00000000fffff984 */ /* 0x000fe20000000800 */
[----:B------:R-:W-:Y:S01]  /*4000*/  @!PT LDS RZ, [RZ] ;  /* 0x00000000fffff984 */ /* 0x000fe20000000800 */
[----:B------:R3:W-:Y:S06]  /*4010*/  MEMBAR.ALL.CTA ;  /* 0x0000000000007992 */ /* 0x0007ec0000008000 */
[----:B---3--:R-:W3:Y:S01]  /*4020*/  FENCE.VIEW.ASYNC.S ;  /* 0x00000000000073c6 */ /* 0x008ee20000000000 */
[----:B------:R-:W-:Y:S04]  /*4030*/  PRMT R0, RZ, 0x654, R0 ;  /* 0x00000654ff007816 */ /* 0x000fe80000000000 */
[----:B---3--:R3:W-:Y:S01]  /*4040*/  SYNCS.ARRIVE.TRANS64.RED.A1T0 RZ, [R0+URZ], RZ ;  /* 0x000000ff00ff79a7 */ /* 0x0087e200081004ff */
[----:B-1----:R-:W-:Y:S11]  /*4050*/  LOP3.LUT P3, RZ, R22, 0x1, RZ, 0xc0, !PT ;  /* 0x0000000116ff7812 */ /* 0x002ff6000786c0ff */
[----:B------:R-:W-:Y:S02]  /*4060*/  @!UPT UIADD3 URZ, UPT, UPT, URZ, URZ, URZ ;  /* 0x000000fffffff290 */ /* 0x000fe4000fffe0ff */
[----:B------:R-:W-:Y:S02]  /*4070*/  @P3 MOV R11, R20 ;  /* 0x00000014000b3202 */ /* 0x000fe40000000f00 */
[----:B------:R-:W-:Y:S01]  /*4080*/  @P3 LOP3.LUT R10, R21, 0xffff, RZ, 0xc0, !PT ;  /* 0x0000ffff150a3812 */ /* 0x000fe200078ec0ff */
[----:B---3--:R-:W-:Y:S06]  /*4090*/  @!P0 BRA `(.L_x_78) ;  /* 0x0000000000a48947 */ /* 0x008fec0003800000 */
[-C--:B------:R-:W-:Y:S01]  /*40a0*/  IMAD.HI.U32 R0, R19, R7.reuse, RZ ;  /* 0x0000000713007227 */ /* 0x080fe200078e00ff */
[----:B------:R-:W-:Y:S02]  /*40b0*/  ISETP.NE.AND P0, PT, R6, 0x1, PT ;  /* 0x000000010600780c */ /* 0x000fe40003f05270 */
[----:B------:R-:W-:Y:S01]  /*40c0*/  ISETP.NE.AND P2, PT, R72, 0x1, PT ;  /* 0x000000014800780c */ /* 0x000fe20003f45270 */
[----:B----4-:R-:W-:Y:S01]  /*40d0*/  IMAD.HI.U32 R9, R24, R16, RZ ;  /* 0x0000001018097227 */ /* 0x010fe200078e00ff */
[----:B------:R-:W-:Y:S02]  /*40e0*/  SHF.R.U32.HI R0, RZ, R18, R0 ;  /* 0x00000012ff007219 */ /* 0x000fe40000011600 */
[----:B------:R-:W-:Y:S01]  /*40f0*/  ISETP.NE.AND P4, PT, R3, 0x1, PT ;  /* 0x000000010300780c */ /* 0x000fe20003f85270 */
[----:B------:R-:W-:Y:S01]  /*4100*/  IMAD.HI.U32 R13, R10, R7, RZ ;  /* 0x000000070a0d7227 */ /* 0x000fe200078e00ff */
[----:B------:R-:W-:Y:S02]  /*4110*/  SHF.R.U32.HI R9, RZ, R17, R9 ;  /* 0x00000011ff097219 */ /* 0x000fe40000011609 */
[----:B------:R-:W-:Y:S01]  /*4120*/  SEL R0, R19, R0, !P0 ;  /* 0x0000000013007207 */ /* 0x000fe20004000000 */
[----:B------:R-:W-:Y:S01]  /*4130*/  IMAD.HI.U32 R12, R11, R16, RZ ;  /* 0x000000100b0c7227 */ /* 0x000fe200078e00ff */
[----:B------:R-:W-:Y:S03]  /*4140*/  SEL R9, R24, R9, !P4 ;  /* 0x0000000918097207 */ /* 0x000fe60006000000 */
[-C--:B------:R-:W-:Y:S01]  /*4150*/  IMAD.HI.U32 R8, R0, R4.reuse, RZ ;  /* 0x0000000400087227 */ /* 0x080fe200078e00ff */
[----:B------:R-:W-:Y:S03]  /*4160*/  SHF.R.U32.HI R12, RZ, R17, R12 ;  /* 0x00000011ff0c7219 */ /* 0x000fe6000001160c */
[----:B------:R-:W-:Y:S01]  /*4170*/  IMAD.HI.U32 R2, R9, R4, RZ ;  /* 0x0000000409027227 */ /* 0x000fe200078e00ff */
[-C--:B------:R-:W-:Y:S02]  /*4180*/  @P2 SHF.R.U32.HI R0, RZ, R5.reuse, R8 ;  /* 0x00000005ff002219 */ /* 0x080fe40000011608 */
[----:B------:R-:W-:Y:S02]  /*4190*/  SHF.R.U32.HI R8, RZ, R18, R13 ;  /* 0x00000012ff087219 */ /* 0x000fe4000001160d */
[----:B------:R-:W-:Y:S01]  /*41a0*/  @P2 SHF.R.U32.HI R9, RZ, R5, R2 ;  /* 0x00000005ff092219 */ /* 0x000fe20000011602 */
[----:B------:R-:W-:Y:S01]  /*41b0*/  IMAD R0, R72, R0, RZ ;  /* 0x0000000048007224 */ /* 0x000fe200078e02ff */
[----:B------:R-:W-:Y:S02]  /*41c0*/  SEL R8, R10, R8, !P0 ;  /* 0x000000080a087207 */ /* 0x000fe40004000000 */
[----:B------:R-:W-:Y:S01]  /*41d0*/  SEL R2, R11, R12, !P4 ;  /* 0x0000000c0b027207 */ /* 0x000fe20006000000 */
[----:B------:R-:W-:Y:S01]  /*41e0*/  IMAD R12, R72, R9, RZ ;  /* 0x00000009480c7224 */ /* 0x000fe200078e02ff */
[C---:B------:R-:W-:Y:S01]  /*41f0*/  ISETP.GE.AND P0, PT, R8.reuse, R0, PT ;  /* 0x000000000800720c */ /* 0x040fe20003f06270 */
[----:B------:R-:W-:Y:S03]  /*4200*/  IMAD.HI.U32 R0, R8, R4, RZ ;  /* 0x0000000408007227 */ /* 0x000fe600078e00ff */
[----:B------:R-:W-:Y:S02]  /*4210*/  ISETP.GE.OR P0, PT, R2, R12, P0 ;  /* 0x0000000c0200720c */ /* 0x000fe40000706670 */
[-C--:B------:R-:W-:Y:S04]  /*4220*/  SHF.R.U32.HI R0, RZ, R5.reuse, R0 ;  /* 0x00000005ff007219 */ /* 0x080fe80000011600 */
[----:B------:R-:W-:Y:S05]  /*4230*/  SEL R13, R8, R0, !P2 ;  /* 0x00000000080d7207 */ /* 0x000fea0005000000 */
[----:B------:R-:W-:Y:S02]  /*4240*/  IMAD.MOV R12, RZ, RZ, -R13 ;  /* 0x000000ffff0c7224 */ /* 0x000fe400078e0a0d */
[----:B------:R-:W-:Y:S04]  /*4250*/  @!P0 IMAD.HI.U32 R0, R2, R4, RZ ;  /* 0x0000000402008227 */ /* 0x000fe800078e00ff */
[----:B------:R-:W-:Y:S01]  /*4260*/  IMAD R12, R72, R12, R8 ;  /* 0x0000000c480c7224 */ /* 0x000fe200078e0208 */
[----:B------:R-:W-:Y:S04]  /*4270*/  @!P0 SHF.R.U32.HI R0, RZ, R5, R0 ;  /* 0x00000005ff008219 */ /* 0x000fe80000011600 */
[----:B------:R-:W-:Y:S04]  /*4280*/  @!P0 SEL R0, R2, R0, !P2 ;  /* 0x0000000002008207 */ /* 0x000fe80005000000 */
[----:B------:R-:W-:Y:S01]  /*4290*/  @!P0 IADD3 R13, PT, PT, R13, -R0, RZ ;  /* 0x800000000d0d8210 */ /* 0x000fe20007ffe0ff */
[----:B------:R-:W-:Y:S01]  /*42a0*/  @!P0 IMAD R0, R9, R12, R0 ;  /* 0x0000000c09008224 */ /* 0x000fe200078e0200 */
[----:B------:R-:W-:Y:S01]  /*42b0*/  IADD3 R9, PT, PT, -R8, RZ, RZ ;  /* 0x000000ff08097210 */ /* 0x000fe20007ffe1ff */
[--C-:B------:R-:W-:Y:S02]  /*42c0*/  IMAD.MOV R12, RZ, RZ, -R2.reuse ;  /* 0x000000ffff0c7224 */ /* 0x100fe400078e0a02 */
[----:B------:R-:W-:Y:S02]  /*42d0*/  @!P0 IMAD R8, R13, R72, R2 ;  /* 0x000000480d088224 */ /* 0x000fe400078e0202 */
[----:B------:R-:W-:Y:S02]  /*42e0*/  @!P0 IMAD.MOV.U32 R2, RZ, RZ, R0 ;  /* 0x000000ffff028224 */ /* 0x000fe400078e0000 */
[----:B------:R-:W-:Y:S02]  /*42f0*/  IMAD R11, R3, R12, R11 ;  /* 0x0000000c030b7224 */ /* 0x000fe400078e020b */
[----:B------:R-:W-:Y:S02]  /*4300*/  IMAD R10, R6, R9, R10 ;  /* 0x00000009060a7224 */ /* 0x000fe400078e020a */
[----:B------:R-:W-:Y:S02]  /*4310*/  IMAD R11, R2, R3, R11 ;  /* 0x00000003020b7224 */ /* 0x000fe400078e020b */
[----:B------:R-:W-:Y:S02]  /*4320*/  IMAD R10, R8, R6, R10 ;  /* 0x00000006080a7224 */ /* 0x000fe400078e020a */
.L_x_78:
[----:B------:R-:W-:Y:S05]  /*4330*/  BRA.U UP0, `(.L_x_79) ;  /* 0x0000000100107547 */ /* 0x000fea000b800000 */
[----:B------:R-:W-:Y:S04]  /*4340*/  MOV R2, UR13 ;  /* 0x0000000d00027c02 */ /* 0x000fe80008000f00 */
[----:B------:R-:W-:Y:S04]  /*4350*/  SHF.L.U32 R2, R2, 0x1f, RZ ;  /* 0x0000001f02027819 */ /* 0x000fe800000006ff */
[----:B------:R-:W1:Y:S02]  /*4360*/  SYNCS.PHASECHK.TRANS64.TRYWAIT P0, [UR6+0xe8], R2 ;  /* 0x0000e802ff0075a7 */ /* 0x000e640008001106 */
[----:B-1----:R-:W-:Y:S05]  /*4370*/  @!P0 BRA `(.L_x_80) ;  /* 0x0000004c00bc8947 */ /* 0x002fea0003800000 */
.L_x_79:
[----:B------:R-:W-:Y:S02]  /*4380*/  R2UR UR19, R15 ;  /* 0x000000000f1372ca */ /* 0x000fe400000e0000 */
[----:B------:R-:W-:Y:S02]  /*4390*/  R2UR UR18, R14 ;  /* 0x000000000e1272ca */ /* 0x000fe400000e0000 */
[----:B------:R-:W-:Y:S02]  /*43a0*/  ISETP.NE.U32.AND P2, PT, RZ, UR4, PT ;  /* 0x00000004ff007c0c */ /* 0x000fe4000bf45070 */
[----:B------:R-:W-:Y:S02]  /*43b0*/  SHF.L.U32 R14, R29, 0x1f, RZ ;  /* 0x0000001f1d0e7819 */ /* 0x000fe400000006ff */
[----:B------:R-:W-:Y:S05]  /*43c0*/  ISETP.NE.AND.EX P2, PT, RZ, UR5, PT, P2 ;  /* 0x00000005ff007c0c */ /* 0x000fea000bf45320 */
[----:B------:R-:W-:Y:S02]  /*43d0*/  USHF.L.U32 UR19, UR19, 0x7, URZ ;  /* 0x0000000713137899 */ /* 0x000fe400080006ff */
[----:B------:R-:W-:Y:S01]  /*43e0*/  USHF.L.U32 UR18, UR18, 0x7, URZ ;  /* 0x0000000712127899 */ /* 0x000fe200080006ff */
[----:B------:R-:W-:Y:S11]  /*43f0*/  BRA.U !UP3, `(.L_x_81) ;  /* 0x000000010b347547 */ /* 0x000ff6000b800000 */
[----:B------:R-:W-:Y:S01]  /*4400*/  UPLOP3.LUT UP2, UPT, UPT, UPT, UP1, 0x80, 0x8 ;  /* 0x000000000008789c */ /* 0x000fe20003f4f010 */
[----:B-1----:R-:W-:Y:S02]  /*4410*/  HFMA2 R0, -RZ, RZ, 0, 5.9604644775390625e-08 ;  /* 0x00000001ff007431 */ /* 0x002fe400000001ff */
[----:B------:R-:W-:Y:S03]  /*4420*/  IMAD.MOV.U32 R170, RZ, RZ, 0x1 ;  /* 0x00000001ffaa7424 */ /* 0x000fe600078e00ff */
[----:B------:R-:W-:Y:S05]  /*4430*/  PLOP3.LUT P0, PT, PT, PT, UP2, 0x80, 0x8 ;  /* 0x000000000008781c */ /* 0x000fea0003f0f028 */
[----:B------:R-:W1:Y:S01]  /*4440*/  @UP2 LDCU.64 UR10, c[0x0][0x888] ;  /* 0x00011100ff0a27ac */ /* 0x000e620008000a00 */
[----:B------:R-:W-:Y:S07]  /*4450*/  @UP2 UIMAD UR8, UR36, UR4, URZ ;  /* 0x00000004240822a4 */ /* 0x000fee000f8e02ff */
[----:B------:R-:W-:Y:S01]  /*4460*/  @!P0 PRMT R170, R0, 0x7610, R170 ;  /* 0x0000761000aa8816 */ /* 0x000fe200000000aa */
[----:B-1----:R-:W-:Y:S03]  /*4470*/  @UP2 UIMAD.WIDE UR10, UR8, 0x4, UR10 ;  /* 0x00000004080a28a5 */ /* 0x002fe6000f8e020a */
[----:B------:R-:W1:Y:S03]  /*4480*/  @!UP2 LDCU UR8, c[0x0][0x880] ;  /* 0x00011000ff08a7ac */ /* 0x000e660008000800 */
[----:B------:R-:W-:Y:S01]  /*4490*/  IMAD.U32 R8, RZ, RZ, UR10 ;  /* 0x0000000aff087e24 */ /* 0x000fe2000f8e00ff */
[----:B------:R-:W-:Y:S05]  /*44a0*/  MOV R9, UR11 ;  /* 0x0000000b00097c02 */ /* 0x000fea0008000f00 */
[----:B-----5:R3:W5:Y:S02]  /*44b0*/  @P0 LDG.E R79, desc[UR46][R8.64] ;  /* 0x0000002e084f0981 */ /* 0x020764000c1e1900 */
[----:B-1-3--:R-:W-:Y:S07]  /*44c0*/  @!P0 IMAD.U32 R79, RZ, RZ, UR8 ;  /* 0x00000008ff4f8e24 */ /* 0x00afee000f8e00ff */
.L_x_81:
[----:B-----5:R-:W-:Y:S01]  /*44d0*/  @!P2 FSETP.EQ.AND P0, PT, R79, RZ, PT ;  /* 0x000000ff4f00a20b */ /* 0x020fe20003f02000 */
[----:B------:R-:W-:Y:S01]  /*44e0*/  @!UPT UIADD3 URZ, UPT, UPT, URZ, URZ, URZ ;  /* 0x000000fffffff290 */ /* 0x000fe2000fffe0ff */
[----:B------:R-:W-:Y:S11]  /*44f0*/  @!P2 BRA `(.L_x_82) ;  /* 0x000000000014a947 */ /* 0x000ff60003800000 */
[----:B------:R-:W-:Y:S02]  /*4500*/  LOP3.LUT P2, RZ, R170, 0xff, RZ, 0xc0, !PT ;  /* 0x000000ffaaff7812 */ /* 0x000fe4000784c0ff */
[----:B------:R-:W-:Y:S04]  /*4510*/  PLOP3.LUT P0, PT, PT, PT, UP2, 0x80, 0x8 ;  /* 0x000000000008781c */ /* 0x000fe80003f0f028 */
[----:B------:R-:W-:Y:S07]  /*4520*/  PLOP3.LUT P0, PT, P0, PT, PT, 0x8, 0x80 ;  /* 0x000000000080781c */ /* 0x000fee000070e170 */
[----:B------:R-:W-:Y:S11]  /*4530*/  @P2 FSETP.EQ.AND P0, PT, R79, RZ, PT ;  /* 0x000000ff4f00220b */ /* 0x000ff60003f02000 */
[----:B------:R-:W-:Y:S02]  /*4540*/  @!UPT UIADD3 URZ, UPT, UPT, URZ, URZ, URZ ;  /* 0x000000fffffff290 */ /* 0x000fe4000fffe0ff */
.L_x_82:
[----:B------:R-:W3:Y:S01]  /*4550*/  SYNCS.PHASECHK.TRANS64.TRYWAIT P2, [UR6+0xd0], R14 ;  /* 0x0000d00eff0075a7 */ /* 0x000ee20008041106 */
[----:B------:R-:W-:Y:S04]  /*4560*/  ELECT P4, URZ, PT ;  /* 0x0000000000ff782f */ /* 0x000fe80003880000 */
[----:B------:R-:W-:Y:S11]  /*4570*/  PLOP3.LUT P4, PT, P0, P4, PT, 0xf2, 0x2f ;  /* 0x00000000002f781c */ /* 0x000ff60000789e72 */
[----:B------:R-:W-:Y:S02]  /*4580*/  @!UPT UIADD3 URZ, UPT, UPT, URZ, URZ, URZ ;  /* 0x000000fffffff290 */ /* 0x000fe4000fffe0ff */
[----:B--2---:R-:W-:Y:S05]  /*4590*/  @!P4 IADD3 R8, P0, PT, R30, 0x580, RZ ;  /* 0x000005801e08c810 */ /* 0x004fea0007f1e0ff */
[----:B-1----:R-:W-:Y:S01]  /*45a0*/  @!P4 IMAD.X R2, RZ, RZ, R31, P0 ;  /* 0x000000ffff02c224 */ /* 0x002fe200000e061f */
[----:B---3--:R-:W-:Y:S07]  /*45b0*/  @!P2 BRA `(.L_x_83) ;  /* 0x0000004c0044a947 */ /* 0x008fee0003800000 */
.L_x_163:
[----:B------:R-:W2:Y:S01]  /*45c0*/  LDC.64 R12, c[0x0][0xb18] ;  /* 0x0002c600ff0c7b82 */ /* 0x000ea20000000a00 */
[----:B------:R-:W-:Y:S01]  /*45d0*/  @!P4 R2UR UR8, R2 ;  /* 0x000000000208c2ca */ /* 0x000fe200000e0000 */
[----:B------:R-:W-:Y:S01]  /*45e0*/  VOTEU.ALL UP0, P4 ;  /* 0x0000000000ff7886 */ /* 0x000fe20002000000 */
[----:B------:R-:W-:Y:S01]  /*45f0*/  @!P4 R2UR UR9, R8 ;  /* 0x000000000809c2ca */ /* 0x000fe200000e0000 */
[----:B-1----:R-:W-:Y:S01]  /*4600*/  @!P4 IMAD.MOV.U32 R0, RZ, RZ, 0x2000 ;  /* 0x00002000ff00c424 */ /* 0x002fe200078e00ff */
[----:B------:R-:W-:Y:S03]  /*4610*/  UMOV UR10, 0x0 ;  /* 0x00000000000a7882 */ /* 0x000fe60000000000 */
[----:B------:R-:W1:Y:S01]  /*4620*/  @!P1 LDC R2, c[0x0][0xb0c] ;  /* 0x0002c300ff029b82 */ /* 0x000e620000000800 */
[----:B------:R-:W-:Y:S01]  /*4630*/  @!UP0 UIADD3 UR16, UPT, UPT, UR6, 0x200, URZ ;  /* 0x0000020006108890 */ /* 0x000fe2000fffe0ff */
[----:B------:R-:W-:Y:S01]  /*4640*/  @P3 SHF.R.U32.HI R26, RZ, 0x10, R21 ;  /* 0x00000010ff1a3819 */ /* 0x000fe20000011615 */
[----:B------:R-:W-:Y:S01]  /*4650*/  VOTEU.ALL UP0, P4 ;  /* 0x0000000000ff7886 */ /* 0x000fe20002000000 */
[----:B------:R-:W-:Y:S01]  /*4660*/  UMOV UR11, 0x10000000 ;  /* 0x10000000000b7882 */ /* 0x000fe20000000000 */
[----:B------:R-:W-:Y:S01]  /*4670*/  UMOV UR20, UR36 ;  /* 0x0000002400147c82 */ /* 0x000fe20008000000 */
[----:B------:R-:W-:Y:S02]  /*4680*/  VIADD R28, R28, 0x1 ;  /* 0x000000011c1c7836 */ /* 0x000fe40000000000 */
[----:B------:R-:W-:Y:S01]  /*4690*/  IMAD.U32 R9, RZ, RZ, UR8 ;  /* 0x00000008ff097e24 */ /* 0x000fe2000f8e00ff */
[----:B------:R-:W-:Y:S01]  /*46a0*/  UPRMT UR8, UR37, 0x654, UR17 ;  /* 0x0000065425087896 */ /* 0x000fe20008000011 */
[----:B------:R-:W-:Y:S03]  /*46b0*/  IMAD.U32 R8, RZ, RZ, UR9 ;  /* 0x00000009ff087e24 */ /* 0x000fe6000f8e00ff */
[----:B------:R-:W-:Y:S02]  /*46c0*/  @!P4 R2UR UR15, R9 ;  /* 0x00000000090fc2ca */ /* 0x000fe400000e0000 */
[----:B------:R-:W-:Y:S02]  /*46d0*/  @!P4 R2UR UR14, R8 ;  /* 0x00000000080ec2ca */ /* 0x000fe400000e0000 */
[----:B------:R-:W3:Y:S11]  /*46e0*/  LDC.64 R8, c[0x0][0xb10] ;  /* 0x0002c400ff087b82 */ /* 0x000ef60000000a00 */
[----:B------:R1:W-:Y:S01]  /*46f0*/  @!UP0 UTMALDG.3D [UR16], [UR14], desc[UR10] ;  /* 0x00000a100e0085b4 */ /* 0x0003e20008011000 */
[----:B------:R5:W-:Y:S01]  /*4700*/  @!P4 SYNCS.ARRIVE.TRANS64.RED.A0TR RZ, [UR6+0xc0], R0 ;  /* 0x0000c000ffffc9a7 */ /* 0x000be20008300406 */
[C---:B---3--:R-:W-:Y:S01]  /*4710*/  @!P1 IMAD.HI.U32 R8, R11.reuse, R8, RZ ;  /* 0x000000080b089227 */ /* 0x048fe200078e00ff */
[----:B--2---:R-:W-:Y:S02]  /*4720*/  @!P1 ISETP.NE.AND P0, PT, R12, 0x1, PT ;  /* 0x000000010c00980c */ /* 0x004fe40003f05270 */
[----:B-1----:R-:W-:Y:S01]  /*4730*/  @!P1 ISETP.NE.AND P2, PT, R2, 0x1, PT ;  /* 0x000000010200980c */ /* 0x002fe20003f45270 */
[----:B------:R-:W-:Y:S01]  /*4740*/  SYNCS.ARRIVE.TRANS64.RED.A1T0 RZ, [UR8], RZ ;  /* 0x000000ffffff79a7 */ /* 0x000fe20008100408 */
[C---:B------:R-:W-:Y:S01]  /*4750*/  @!P1 IMAD.HI.U32 R13, R10.reuse, R13, RZ ;  /* 0x0000000d0a0d9227 */ /* 0x040fe200078e00ff */
[----:B------:R-:W-:Y:S04]  /*4760*/  @!P1 SHF.R.U32.HI R8, RZ, R9, R8 ;  /* 0x00000009ff089219 */ /* 0x000fe80000011608 */
[----:B------:R-:W-:Y:S01]  /*4770*/  @!P1 SEL R8, R11, R8, !P2 ;  /* 0x000000080b089207 */ /* 0x000fe20005000000 */
[----:B------:R-:W1:Y:S01]  /*4780*/  SYNCS.PHASECHK.TRANS64.TRYWAIT P5, [UR6+0xd8], R14 ;  /* 0x0000d80eff0075a7 */ /* 0x000e6200080a1106 */
[----:B-----5:R-:W2:Y:S02]  /*4790*/  @!P1 LDC R0, c[0x0][0xb20] ;  /* 0x0002c800ff009b82 */ /* 0x020ea40000000800 */
[----:B--2---:R-:W-:Y:S04]  /*47a0*/  @!P1 SHF.R.U32.HI R0, RZ, R0, R13 ;  /* 0x00000000ff009219 */ /* 0x004fe8000001160d */
[----:B------:R-:W-:Y:S05]  /*47b0*/  @!P1 SEL R9, R10, R0, !P0 ;  /* 0x000000000a099207 */ /* 0x000fea0004000000 */
[----:B------:R-:W-:Y:S02]  /*47c0*/  @!P1 IMAD.IADD R0, R9, 0x1, -R8 ;  /* 0x0000000109009824 */ /* 0x000fe400078e0a08 */
[----:B------:R-:W-:Y:S02]  /*47d0*/  @!P1 IMAD.IADD R8, R8, 0x1, -R9 ;  /* 0x0000000108089824 */ /* 0x000fe400078e0a09 */
[----:B------:R-:W-:Y:S02]  /*47e0*/  @!P1 IMAD R11, R0, R2, R11 ;  /* 0x00000002000b9224 */ /* 0x000fe400078e020b */
[----:B------:R-:W-:Y:S01]  /*47f0*/  @!P1 IMAD R10, R8, R12, R10 ;  /* 0x0000000c080a9224 */ /* 0x000fe200078e020a */
[----:B-1----:R-:W-:Y:S06]  /*4800*/  @!P5 BRA `(.L_x_84) ;  /* 0x0000004800c8d947 */ /* 0x002fec0003800000 */
.L_x_165:
[----:B------:R-:W-:Y:S01]  /*4810*/  @!P4 IADD3 R2, P0, PT, R30, 0x580, RZ ;  /* 0x000005801e02c810 */ /* 0x000fe20007f1e0ff */
[----:B------:R-:W-:Y:S01]  /*4820*/  VOTEU.ALL UP0, P4 ;  /* 0x0000000000ff7886 */ /* 0x000fe20002000000 */
[----:B------:R-:W-:Y:S01]  /*4830*/  UMOV UR20, 0x0 ;  /* 0x0000000000147882 */ /* 0x000fe20000000000 */
[----:B------:R-:W-:Y:S01]  /*4840*/  UMOV UR21, 0x10000000 ;  /* 0x1000000000157882 */ /* 0x000fe20000000000 */
[----:B------:R-:W-:Y:S01]  /*4850*/  @!P4 R2UR UR9, R2 ;  /* 0x000000000209c2ca */ /* 0x000fe200000e0000 */
[----:B-1----:R-:W-:Y:S01]  /*4860*/  @!P4 IMAD.X R0, RZ, RZ, R31, P0 ;  /* 0x000000ffff00c224 */ /* 0x002fe200000e061f */
[----:B------:R-:W-:Y:S01]  /*4870*/  @!UP0 UIADD3 UR10, UPT, UPT, UR18, 0x40, URZ ;  /* 0x00000040120a8890 */ /* 0x000fe2000fffe0ff */
[----:B------:R-:W-:Y:S01]  /*4880*/  ISETP.NE.AND P0, PT, R28, 0x2, PT ;  /* 0x000000021c00780c */ /* 0x000fe20003f05270 */
[----:B------:R-:W-:Y:S01]  /*4890*/  UMOV UR11, UR19 ;  /* 0x00000013000b7c82 */ /* 0x000fe20008000000 */
[----:B------:R-:W-:Y:S01]  /*48a0*/  UMOV UR12, UR36 ;  /* 0x00000024000c7c82 */ /* 0x000fe20008000000 */
[----:B------:R-:W-:Y:S01]  /*48b0*/  @!P4 R2UR UR8, R0 ;  /* 0x000000000008c2ca */ /* 0x000fe200000e0000 */
[----:B------:R-:W-:Y:S01]  /*48c0*/  IMAD.IADD R14, R10, 0x1, R168 ;  /* 0x000000010a0e7824 */ /* 0x000fe200078e02a8 */
[----:B------:R-:W-:Y:S01]  /*48d0*/  @P3 R2UR UR36, R26 ;  /* 0x000000001a2432ca */ /* 0x000fe200000e0000 */
[----:B------:R-:W-:Y:S01]  /*48e0*/  IMAD.IADD R15, R11, 0x1, R169 ;  /* 0x000000010b0f7824 */ /* 0x000fe200078e02a9 */
[----:B------:R-:W-:Y:S02]  /*48f0*/  SEL R0, RZ, 0x1, P0 ;  /* 0x00000001ff007807 */ /* 0x000fe40000000000 */
[----:B------:R-:W-:Y:S01]  /*4900*/  LOP3.LUT R29, R29, 0x1, RZ, 0x3c, !PT ;  /* 0x000000011d1d7812 */ /* 0x000fe200078e3cff */
[----:B------:R-:W-:Y:S01]  /*4910*/  IMAD.U32 R8, RZ, RZ, UR9 ;  /* 0x00000009ff087e24 */ /* 0x000fe2000f8e00ff */
[----:B------:R-:W-:Y:S01]  /*4920*/  @!UP0 UIADD3 UR9, UPT, UPT, UR6, 0xc8, URZ ;  /* 0x000000c806098890 */ /* 0x000fe2000fffe0ff */
[----:B------:R-:W-:Y:S02]  /*4930*/  LOP3.LUT R27, R27, R0, RZ, 0x3c, !PT ;  /* 0x000000001b1b7212 */ /* 0x000fe400078e3cff */
[----:B------:R-:W-:Y:S02]  /*4940*/  SEL R28, R28, RZ, P0 ;  /* 0x000000ff1c1c7207 */ /* 0x000fe40000000000 */
[----:B------:R-:W-:Y:S01]  /*4950*/  IMAD.U32 R9, RZ, RZ, UR8 ;  /* 0x00000008ff097e24 */ /* 0x000fe2000f8e00ff */
[----:B------:R-:W-:Y:S01]  /*4960*/  @!P4 R2UR UR14, R8 ;  /* 0x00000000080ec2ca */ /* 0x000fe200000e0000 */
[----:B------:R-:W-:Y:S01]  /*4970*/  @!UP0 UIADD3 UR8, UPT, UPT, UR6, 0x2200, URZ ;  /* 0x0000220006088890 */ /* 0x000fe2000fffe0ff */
[----:B------:R-:W-:Y:S02]  /*4980*/  VOTEU.ALL UP0, P4 ;  /* 0x0000000000ff7886 */ /* 0x000fe40002000000 */
[----:B------:R-:W-:Y:S11]  /*4990*/  @!P4 R2UR UR15, R9 ;  /* 0x00000000090fc2ca */ /* 0x000ff600000e0000 */
[----:B------:R-:W-:Y:S02]  /*49a0*/  @!UPT UIADD3 URZ, UPT, UPT, URZ, URZ, URZ ;  /* 0x000000fffffff290 */ /* 0x000fe4000fffe0ff */
[----:B------:R3:W-:Y:S01]  /*49b0*/  @!UP0 UTMALDG.3D [UR8], [UR14], desc[UR20] ;  /* 0x000014080e0085b4 */ /* 0x0007e20008011000 */
[----:B------:R3:W-:Y:S01]  /*49c0*/  @!P4 SYNCS.ARRIVE.TRANS64.RED.A0TR RZ, [UR6+0xc8], R25 ;  /* 0x0000c819ffffc9a7 */ /* 0x0007e20008300406 */
[----:B------:R-:W-:Y:S01]  /*49d0*/  UPLOP3.LUT UP0, UPT, UPT, UPT, UPT, 0x80, 0x8 ;  /* 0x000000000008789c */ /* 0x000fe20003f0f070 */
[----:B------:R-:W-:Y:S01]  /*49e0*/  SYNCS.ARRIVE.TRANS64.RED.A1T0 RZ, [UR7], RZ ;  /* 0x000000ffffff79a7 */ /* 0x000fe20008100407 */
[----:B------:R-:W-:Y:S09]  /*49f0*/  @P3 BRA `(.L_x_85) ;  /* 0xfffffff400543947 */ /* 0x000ff2000383ffff */
[----:B------:R-:W-:-:S04]  /*4a00*/  SHF.L.U32 R2, R29, 0x1f, RZ ;  /* 0x0000001f1d027819 */ /* 0x000fc800000006ff */
[----:B------:R-:W1:Y:S02]  /*4a10*/  SYNCS.PHASECHK.TRANS64.TRYWAIT P0, [UR6+0xd0], R2 ;  /* 0x0000d002ff0075a7 */ /* 0x000e640008001106 */
[----:B-1----:R-:W-:Y:S05]  /*4a20*/  @!P0 BRA `(.L_x_86) ;  /* 0x0000004800588947 */ /* 0x002fea0003800000 */
.L_x_167:
[----:B-1----:R-:W-:-:S07]  /*4a30*/  MOV R0, UR6 ;  /* 0x0000000600007c02 */ /* 0x002fce0008000f00 */
.L_x_87:
[----:B-1----:R-:W-:-:S04]  /*4a40*/  SHF.L.U32 R2, R29, 0x1f, RZ ;  /* 0x0000001f1d027819 */ /* 0x002fc800000006ff */
[----:B------:R1:W2:Y:S03]  /*4a50*/  SYNCS.PHASECHK.TRANS64.TRYWAIT P0, [R0+URZ+0xd8], R2 ;  /* 0x0000d802000075a7 */ /* 0x0002a600080011ff */
[----:B--2---:R-:W-:Y:S05]  /*4a60*/  @!P0 NANOSLEEP.SYNCS 0x989680 ;  /* 0x009896800000895d */ /* 0x004fea0003900000 */
[----:B------:R-:W2:Y:S02]  /*4a70*/  @!P0 SYNCS.PHASECHK.TRANS64 P0, [R0+URZ+0xd8], R2 ;  /* 0x0000d802000085a7 */ /* 0x000ea400080010ff */
[----:B--23--:R-:W-:Y:S05]  /*4a80*/  @P0 EXIT ;  /* 0x000000000000094d */ /* 0x00cfea0003800000 */
[----:B------:R-:W-:Y:S05]  /*4a90*/  BRA `(.L_x_87) ;  /* 0xfffffffc00e87947 */ /* 0x000fea000383ffff */
.L_x_76:
[----:B------:R-:W-:-:S06]  /*4aa0*/  UISETP.GE.AND UP0, UPT, UR6, 0x4, UPT ;  /* 0x000000040600788c */ /* 0x000fcc000bf06270 */
[----:B------:R-:W-:-:S13]  /*4ab0*/  PLOP3.LUT P0, PT, PT, PT, UP0, 0x80, 0x8 ;  /* 0x000000000008781c */ /* 0x000fda0003f0f008 */
[----:B------:R-:W-:Y:S05]  /*4ac0*/  @!P0 EXIT ;  /* 0x000000000000894d */ /* 0x000fea0003800000 */
[----:B------:R-:W-:Y:S01]  /*4ad0*/  BAR.SYNC.DEFER_BLOCKING 0x6, 0xa0 ;  /* 0x0182800000007b1d */ /* 0x000fe20000010000 */
[C---:B------:R-:W-:Y:S01]  /*4ae0*/  IMAD.SHL.U32 R3, R187.reuse, 0x40, RZ ;  /* 0x00000040bb037824 */ /* 0x040fe200078e00ff */
[----:B------:R-:W-:Y:S01]  /*4af0*/  LOP3.LUT R185, R2, 0x60, R187, 0xf8, !PT ;  /* 0x0000006002b97812 */ /* 0x000fe200078ef8bb */
[C---:B------:R-:W-:Y:S01]  /*4b00*/  IMAD.SHL.U32 R171, R187.reuse, 0x8, RZ ;  /* 0x00000008bbab7824 */ /* 0x040fe200078e00ff */
[C---:B------:R-:W-:Y:S01]  /*4b10*/  LOP3.LUT R190, R187.reuse, 0x60, RZ, 0xc0, !PT ;  /* 0x00000060bbbe7812 */ /* 0x040fe200078ec0ff */
[----:B------:R-:W-:Y:S01]  /*4b20*/  IMAD.U32 R156, R187, 0x10000, RZ ;  /* 0x00010000bb9c7824 */ /* 0x000fe200078e00ff */
[----:B------:R-:W-:Y:S02]  /*4b30*/  UMOV UR49, 0x400 ;  /* 0x0000040000317882 */ /* 0x000fe40000000000 */
[----:B------:R-:W1:Y:S01]  /*4b40*/  LDC R178, c[0x0][0x370] ;  /* 0x0000dc00ffb27b82 */ /* 0x000e620000000800 */
[----:B------:R-:W-:Y:S01]  /*4b50*/  ULEA UR49, UR37, UR49, 0x18 ;  /* 0x0000003125317291 */ /* 0x000fe2000f8ec0ff */
[----:B------:R-:W-:Y:S01]  /*4b60*/  LOP3.LUT R4, R3, 0x180, RZ, 0xc0, !PT ;  /* 0x0000018003047812 */ /* 0x000fe200078ec0ff */
[----:B------:R-:W-:Y:S01]  /*4b70*/  IMAD.MOV.U32 R139, RZ, RZ, RZ ;  /* 0x000000ffff8b7224 */ /* 0x000fe200078e00ff */
[----:B------:R-:W-:Y:S01]  /*4b80*/  LOP3.LUT R188, R187, 0x2, RZ, 0xc0, !PT ;  /* 0x00000002bbbc7812 */ /* 0x000fe200078ec0ff */
[----:B------:R-:W-:Y:S01]  /*4b90*/  UIADD3 UR4, UPT, UPT, UR49, 0x4200, URZ ;  /* 0x0000420031047890 */ /* 0x000fe2000fffe0ff */
[----:B------:R-:W-:-:S02]  /*4ba0*/  LOP3.LUT R171, R4, 0x30, R171, 0xf8, !PT ;  /* 0x0000003004ab7812 */ /* 0x000fc400078ef8ab */
[----:B------:R-:W-:Y:S01]  /*4bb0*/  CS2R R182, SRZ ;  /* 0x0000000000b67805 */ /* 0x000fe2000001ff00 */
[----:B------:R-:W2:Y:S01]  /*4bc0*/  LDC R74, c[0x0][0xb0c] ;  /* 0x0002c300ff4a7b82 */ /* 0x000ea20000000800 */
[----:B------:R-:W-:Y:S01]  /*4bd0*/  LOP3.LUT R156, R156, 0x600000, RZ, 0xc0, !PT ;  /* 0x006000009c9c7812 */ /* 0x000fe200078ec0ff */
[----:B------:R-:W-:Y:S01]  /*4be0*/  IMAD.MOV.U32 R192, RZ, RZ, RZ ;  /* 0x000000ffffc07224 */ /* 0x000fe200078e00ff */
[----:B------:R-:W-:Y:S02]  /*4bf0*/  LOP3.LUT R171, R171, 0x1e40, R3, 0xf8, !PT ;  /* 0x00001e40abab7812 */ /* 0x000fe400078ef803 */
[----:B------:R-:W-:Y:S02]  /*4c00*/  CS2R R180, SRZ ;  /* 0x0000000000b47805 */ /* 0x000fe4000001ff00 */
[----:B------:R-:W-:Y:S01]  /*4c10*/  LOP3.LUT R187, R187, 0x4, RZ, 0xc0, !PT ;  /* 0x00000004bbbb7812 */ /* 0x000fe200078ec0ff */
[----:B------:R-:W-:Y:S01]  /*4c20*/  IMAD.MOV R176, RZ, RZ, -R188 ;  /* 0x000000ffffb07224 */ /* 0x000fe200078e0abc */
[----:B------:R-:W4:Y:S01]  /*4c30*/  LDCU.64 UR52, c[0x0][0x348] ;  /* 0x00006900ff3477ac */ /* 0x000f220008000a00 */
[----:B------:R-:W1:Y:S01]  /*4c40*/  LDC R173, c[0x0][0xb20] ;  /* 0x0002c800ffad7b82 */ /* 0x000e620000000800 */
[----:B------:R-:W3:Y:S01]  /*4c50*/  LDS R0, [UR49+0x1a0] ;  /* 0x0001a031ff007984 */ /* 0x000ee20008000800 */
[----:B------:R-:W-:Y:S01]  /*4c60*/  VIADD R186, R171, UR49 ;  /* 0x00000031abba7c36 */ /* 0x000fe20008000000 */
[----:B------:R-:W-:Y:S01]  /*4c70*/  IADD3 R184, PT, PT, -R187, 0x2, RZ ;  /* 0x00000002bbb87810 */ /* 0x000fe20007ffe1ff */
[----:B------:R-:W-:Y:S01]  /*4c80*/  IMAD.MOV R175, RZ, RZ, -R187 ;  /* 0x000000ffffaf7224 */ /* 0x000fe200078e0abb */
[----:B------:R-:W1:Y:S01]  /*4c90*/  LDCU UR50, c[0x0][0x384] ;  /* 0x00007080ff3277ac */ /* 0x000e620008000800 */
[----:B------:R-:W-:-:S02]  /*4ca0*/  IMAD.U32 R189, RZ, RZ, UR4 ;  /* 0x00000004ffbd7e24 */ /* 0x000fc4000f8e00ff */
[----:B------:R-:W1:Y:S01]  /*4cb0*/  LDC R73, c[0x0][0xb30] ;  /* 0x0002cc00ff497b82 */ /* 0x000e620000000800 */
[----:B------:R-:W-:Y:S01]  /*4cc0*/  VIADD R186, R186, 0x200 ;  /* 0x00000200baba7836 */ /* 0x000fe20000000000 */
[----:B------:R-:W1:Y:S01]  /*4cd0*/  LDCU.64 UR38, c[0x0][0x888] ;  /* 0x00011100ff2677ac */ /* 0x000e620008000a00 */
[----:B------:R-:W1:Y:S05]  /*4ce0*/  LDCU.64 UR44, c[0x0][0x8c0] ;  /* 0x00011800ff2c77ac */ /* 0x000e6a0008000a00 */
[----:B------:R-:W1:Y:S01]  /*4cf0*/  LDC R174, c[0x0][0x388] ;  /* 0x0000e200ffae7b82 */ /* 0x000e620000000800 */
[----:B------:R-:W-:-:S07]  /*4d00*/  UIADD3 UR48, UPT, UPT, UR49, 0x200, URZ ;  /* 0x0000020031307890 */ /* 0x000fce000fffe0ff */
[----:B------:R-:W1:Y:S08]  /*4d10*/  LDC.64 R166, c[0x0][0xb10] ;  /* 0x0002c400ffa67b82 */ /* 0x000e700000000a00 */
[----:B------:R-:W1:Y:S08]  /*4d20*/  LDC.64 R70, c[0x0][0xb18] ;  /* 0x0002c600ff467b82 */ /* 0x000e700000000a00 */
[----:B------:R-:W1:Y:S01]  /*4d30*/  LDC.64 R162, c[0x0][0x888] ;  /* 0x00022200ffa27b82 */ /* 0x000e620000000a00 */
[----:B---3--:R-:W-:-:S07]  /*4d40*/  IMAD.IADD R156, R0, 0x1, R156 ;  /* 0x00000001009c7824 */ /* 0x008fce00078e029c */
[----:B------:R-:W3:Y:S08]  /*4d50*/  LDC.64 R68, c[0x0][0xb28] ;  /* 0x0002ca00ff447b82 */ /* 0x000ef00000000a00 */
[----:B------:R-:W1:Y:S08]  /*4d60*/  LDC.64 R164, c[0x0][0x890] ;  /* 0x00022400ffa47b82 */ /* 0x000e700000000a00 */
[----:B------:R-:W1:Y:S08]  /*4d70*/  LDC.64 R160, c[0x0][0x8b0] ;  /* 0x00022c00ffa07b82 */ /* 0x000e700000000a00 */
[----:B------:R-:W1:Y:S08]  /*4d80*/  LDC.64 R158, c[0x0][0x8a8] ;  /* 0x00022a00ff9e7b82 */ /* 0x000e700000000a00 */
[----:B--2-4-:R-:W1:Y:S02]  /*4d90*/  LDC R177, c[0x0][0x374] ;  /* 0x0000dd00ffb17b82 */ /* 0x014e640000000800 */
.L_x_116:
[----:B------:R-:W-:Y:S02]  /*4da0*/  LEA R0, R192, UR49, 0x3 ;  /* 0x00000031c0007c11 */ /* 0x000fe4000f8e18ff */
[----:B------:R-:W-:Y:S02]  /*4db0*/  SHF.L.U32 R2, R182, 0x1f, RZ ;  /* 0x0000001fb6027819 */ /* 0x000fe400000006ff */
[----:B------:R-:W-:Y:S02]  /*4dc0*/  LEA R16, R192, UR49, 0x4 ;  /* 0x00000031c0107c11 */ /* 0x000fe4000f8e20ff */
[----:B------:R-:W2:Y:S02]  /*4dd0*/  SYNCS.PHASECHK.TRANS64.TRYWAIT P0, [R0+URZ+0xf0], R2 ;  /* 0x0000f002000075a7 */ /* 0x000ea400080011ff */
[----:B-12---:R-:W-:Y:S05]  /*4de0*/  @!P0 BRA `(.L_x_88) ;  /* 0x0000004400808947 */ /* 0x006fea0003800000 */
.L_x_168:
[----:B------:R-:W4:Y:S01]  /*4df0*/  LDC.64 R10, c[0x0][0xb10] ;  /* 0x0002c400ff0a7b82 */ /* 0x000f220000000a00 */
[----:B------:R-:W3:Y:S01]  /*4e00*/  LDS.128 R16, [R16+0x180] ;  /* 0x0001800010107984 */ /* 0x000ee20000000c00 */
[----:B-1----:R-:W-:Y:S01]  /*4e10*/  ISETP.NE.AND P1, PT, R73, 0x1, PT ;  /* 0x000000014900780c */ /* 0x002fe20003f25270 */
[----:B--2---:R-:W-:Y:S01]  /*4e20*/  VIADD R0, R0, 0x100 ;  /* 0x0000010000007836 */ /* 0x004fe20000000000 */
[----:B------:R-:W-:Y:S04]  /*4e30*/  ISETP.GE.AND P0, PT, R72, 0x1, PT ;  /* 0x000000014800780c */ /* 0x000fe80003f06270 */
[----:B------:R-:W1:Y:S01]  /*4e40*/  LDC.64 R8, c[0x0][0xb18] ;  /* 0x0002c600ff087b82 */ /* 0x000e620000000a00 */
[----:B------:R-:W-:Y:S01]  /*4e50*/  PRMT R0, RZ, 0x654, R0 ;  /* 0x00000654ff007816 */ /* 0x000fe20000000000 */
[----:B------:R-:W-:Y:S01]  /*4e60*/  @!PT LDS RZ, [RZ] ;  /* 0x00000000fffff984 */ /* 0x000fe20000000800 */
[----:B------:R-:W-:Y:S01]  /*4e70*/  @!PT LDS RZ, [RZ] ;  /* 0x00000000fffff984 */ /* 0x000fe20000000800 */
[----:B------:R-:W-:Y:S01]  /*4e80*/  @!PT LDS RZ, [RZ] ;  /* 0x00000000fffff984 */ /* 0x000fe20000000800 */
[----:B------:R-:W-:Y:S01]  /*4e90*/  @!PT LDS RZ, [RZ] ;  /* 0x00000000fffff984 */ /* 0x000fe20000000800 */
[----:B------:R2:W-:Y:S06]  /*4ea0*/  MEMBAR.ALL.CTA ;  /* 0x0000000000007992 */ /* 0x0005ec0000008000 */
[----:B--2---:R-:W2:Y:S01]  /*4eb0*/  FENCE.VIEW.ASYNC.S ;  /* 0x00000000000073c6 */ /* 0x004ea20000000000 */
[----:B------:R-:W1:Y:S08]  /*4ec0*/  @!P1 LDC R12, c[0x0][0xb20] ;  /* 0x0002c800ff0c9b82 */ /* 0x000e700000000800 */
[----:B------:R-:W1:Y:S01]  /*4ed0*/  @!P1 LDC R7, c[0x0][0xb0c] ;  /* 0x0002c300ff079b82 */ /* 0x000e620000000800 */
[----:B--2---:R2:W-:Y:S01]  /*4ee0*/  SYNCS.ARRIVE.TRANS64.RED.A1T0 RZ, [R0+URZ], RZ ;  /* 0x000000ff00ff79a7 */ /* 0x0045e200081004ff */
[----:B---3--:R-:W-:Y:S04]  /*4ef0*/  LOP3.LUT P4, RZ, R18, 0x1, RZ, 0xc0, !PT ;  /* 0x0000000112ff7812 */ /* 0x008fe8000788c0ff */
[----:B------:R-:W-:Y:S09]  /*4f00*/  P2R R191, PR, RZ, 0x10 ;  /* 0x00000010ffbf7803 */ /* 0x000ff20000000000 */
[----:B------:R-:W-:Y:S02]  /*4f10*/  @P4 MOV R76, R16 ;  /* 0x00000010004c4202 */ /* 0x000fe40000000f00 */
[----:B------:R-:W-:Y:S01]  /*4f20*/  @P4 LOP3.LUT R75, R17, 0xffff, RZ, 0xc0, !PT ;  /* 0x0000ffff114b4812 */ /* 0x000fe200078ec0ff */
[----:B--2-4-:R-:W-:Y:S06]  /*4f30*/  @!P0 BRA `(.L_x_89) ;  /* 0x0000000000a48947 */ /* 0x014fec0003800000 */
[----:B------:R-:W-:Y:S01]  /*4f40*/  IMAD.HI.U32 R0, R177, R71, RZ ;  /* 0x00000047b1007227 */ /* 0x000fe200078e00ff */
[----:B------:R-:W-:Y:S02]  /*4f50*/  ISETP.NE.AND P0, PT, R70, 0x1, PT ;  /* 0x000000014600780c */ /* 0x000fe40003f05270 */
[----:B------:R-:W-:Y:S01]  /*4f60*/  ISETP.NE.AND P2, PT, R72, 0x1, PT ;  /* 0x000000014800780c */ /* 0x000fe20003f45270 */
[----:B------:R-:W-:Y:S01]  /*4f70*/  IMAD.HI.U32 R4, R178, R166, RZ ;  /* 0x000000a6b2047227 */ /* 0x000fe200078e00ff */
[----:B------:R-:W-:Y:S02]  /*4f80*/  SHF.R.U32.HI R0, RZ, R173, R0 ;  /* 0x000000adff007219 */ /* 0x000fe40000011600 */
[----:B------:R-:W-:Y:S01]  /*4f90*/  ISETP.NE.AND P3, PT, R74, 0x1, PT ;  /* 0x000000014a00780c */ /* 0x000fe20003f65270 */
[----:B------:R-:W-:Y:S01]  /*4fa0*/  IMAD.HI.U32 R6, R75, R71, RZ ;  /* 0x000000474b067227 */ /* 0x000fe200078e00ff */
[-C--:B------:R-:W-:Y:S02]  /*4fb0*/  SHF.R.U32.HI R4, RZ, R167.reuse, R4 ;  /* 0x000000a7ff047219 */ /* 0x080fe40000011604 */
[----:B------:R-:W-:Y:S01]  /*4fc0*/  SEL R0, R177, R0, !P0 ;  /* 0x00000000b1007207 */ /* 0x000fe20004000000 */
[----:B------:R-:W-:Y:S01]  /*4fd0*/  IMAD.HI.U32 R5, R76, R166, RZ ;  /* 0x000000a64c057227 */ /* 0x000fe200078e00ff */
[----:B------:R-:W-:Y:S03]  /*4fe0*/  SEL R4, R178, R4, !P3 ;  /* 0x00000004b2047207 */ /* 0x000fe60005800000 */
[-C--:B------:R-:W-:Y:S01]  /*4ff0*/  IMAD.HI.U32 R3, R0, R68.reuse, RZ ;  /* 0x0000004400037227 */ /* 0x080fe200078e00ff */
[----:B------:R-:W-:Y:S03]  /*5000*/  SHF.R.U32.HI R5, RZ, R167, R5 ;  /* 0x000000a7ff057219 */ /* 0x000fe60000011605 */
[----:B------:R-:W-:Y:S01]  /*5010*/  IMAD.HI.U32 R2, R4, R68, RZ ;  /* 0x0000004404027227 */ /* 0x000fe200078e00ff */
[----:B------:R-:W-:Y:S02]  /*5020*/  @P2 SHF.R.U32.HI R0, RZ, R69, R3 ;  /* 0x00000045ff002219 */ /* 0x000fe40000011603 */
[----:B------:R-:W-:Y:S02]  /*5030*/  SHF.R.U32.HI R3, RZ, R173, R6 ;  /* 0x000000adff037219 */ /* 0x000fe40000011606 */
[----:B------:R-:W-:Y:S01]  /*5040*/  @P2 SHF.R.U32.HI R4, RZ, R69, R2 ;  /* 0x00000045ff042219 */ /* 0x000fe20000011602 */
[----:B------:R-:W-:Y:S01]  /*5050*/  IMAD R0, R72, R0, RZ ;  /* 0x0000000048007224 */ /* 0x000fe200078e02ff */
[----:B------:R-:W-:Y:S02]  /*5060*/  SEL R3, R75, R3, !P0 ;  /* 0x000000034b037207 */ /* 0x000fe40004000000 */
[----:B------:R-:W-:Y:S01]  /*5070*/  SEL R2, R76, R5, !P3 ;  /* 0x000000054c027207 */ /* 0x000fe20005800000 */
[----:B------:R-:W-:Y:S01]  /*5080*/  IMAD R5, R72, R4, RZ ;  /* 0x0000000448057224 */ /* 0x000fe200078e02ff */
[C---:B------:R-:W-:Y:S01]  /*5090*/  ISETP.GE.AND P0, PT, R3.reuse, R0, PT ;  /* 0x000000000300720c */ /* 0x040fe20003f06270 */
[C---:B------:R-:W-:Y:S03]  /*50a0*/  IMAD.HI.U32 R0, R3.reuse, R68, RZ ;  /* 0x0000004403007227 */ /* 0x040fe600078e00ff */
[C---:B------:R-:W-:Y:S02]  /*50b0*/  ISETP.GE.OR P0, PT, R2.reuse, R5, P0 ;  /* 0x000000050200720c */ /* 0x040fe40000706670 */
[----:B------:R-:W-:Y:S04]  /*50c0*/  SHF.R.U32.HI R0, RZ, R69, R0 ;  /* 0x00000045ff007219 */ /* 0x000fe80000011600 */
[C---:B------:R-:W-:Y:S05]  /*50d0*/  SEL R6, R3.reuse, R0, !P2 ;  /* 0x0000000003067207 */ /* 0x040fea0005000000 */
        /* <DEDUP_REMOVED lines=14> */
[----:B------:R-:W-:Y:S07]  /*51c0*/  IMAD R75, R3, R70, R75 ;  /* 0x00000046034b7224 */ /* 0x000fee00078e024b */
.L_x_89:
[----:B-1----:R-:W-:Y:S01]  /*51d0*/  @!P1 ISETP.NE.AND P0, PT, R8, 0x1, PT ;  /* 0x000000010800980c */ /* 0x002fe20003f05270 */
[----:B------:R-:W-:Y:S01]  /*51e0*/  @!P1 IMAD.HI.U32 R0, R76, R10, RZ ;  /* 0x0000000a4c009227 */ /* 0x000fe200078e00ff */
[----:B------:R-:W-:Y:S01]  /*51f0*/  @!P1 ISETP.NE.AND P2, PT, R7, 0x1, PT ;  /* 0x000000010700980c */ /* 0x000fe20003f45270 */
[----:B------:R-:W-:Y:S01]  /*5200*/  ULOP3.LUT UP0, URZ, UR48, 0x1b0, URZ, 0xc0, !UPT ;  /* 0x000001b030ff7892 */ /* 0x000fe2000f80c0ff */
[----:B------:R-:W-:Y:S01]  /*5210*/  R2UR UR42, R15 ;  /* 0x000000000f2a72ca */ /* 0x000fe200000e0000 */
[C---:B------:R-:W-:Y:S01]  /*5220*/  @!P1 IMAD.HI.U32 R2, R75.reuse, R9, RZ ;  /* 0x000000094b029227 */ /* 0x040fe200078e00ff */
[----:B------:R-:W-:Y:S02]  /*5230*/  @!P1 SHF.R.U32.HI R0, RZ, R11, R0 ;  /* 0x0000000bff009219 */ /* 0x000fe40000011600 */
[----:B------:R-:W-:Y:S01]  /*5240*/  R2UR UR41, R14 ;  /* 0x000000000e2972ca */ /* 0x000fe200000e0000 */
[----:B------:R-:W-:Y:S01]  /*5250*/  VIADD R192, R192, 0x1 ;  /* 0x00000001c0c07836 */ /* 0x000fe20000000000 */
[----:B------:R-:W-:Y:S02]  /*5260*/  @!P1 SHF.R.U32.HI R2, RZ, R12, R2 ;  /* 0x0000000cff029219 */ /* 0x000fe40000011602 */
[----:B------:R-:W-:Y:S02]  /*5270*/  @!P1 SEL R3, R76, R0, !P2 ;  /* 0x000000004c039207 */ /* 0x000fe40005000000 */
[----:B------:R-:W-:Y:S02]  /*5280*/  @!P1 SEL R2, R75, R2, !P0 ;  /* 0x000000024b029207 */ /* 0x000fe40004000000 */
[----:B------:R-:W-:Y:S01]  /*5290*/  @P4 SHF.R.U32.HI R179, RZ, 0x10, R17 ;  /* 0x00000010ffb34819 */ /* 0x000fe20000011611 */
[----:B------:R-:W-:Y:S02]  /*52a0*/  USHF.L.U32 UR42, UR42, 0x7, URZ ;  /* 0x000000072a2a7899 */ /* 0x000fe400080006ff */
[----:B------:R-:W-:Y:S02]  /*52b0*/  @!P1 IMAD.IADD R0, R2, 0x1, -R3 ;  /* 0x0000000102009824 */ /* 0x000fe400078e0a03 */
[----:B------:R-:W-:Y:S01]  /*52c0*/  @!P1 IMAD.IADD R2, R3, 0x1, -R2 ;  /* 0x0000000103029824 */ /* 0x000fe200078e0a02 */
[----:B------:R-:W-:Y:S01]  /*52d0*/  USHF.L.U32 UR41, UR41, 0x7, URZ ;  /* 0x0000000729297899 */ /* 0x000fe200080006ff */
[----:B------:R-:W-:Y:S02]  /*52e0*/  @!P1 IMAD R76, R0, R7, R76 ;  /* 0x00000007004c9224 */ /* 0x000fe400078e024c */
[----:B------:R-:W-:Y:S01]  /*52f0*/  @!P1 IMAD R75, R2, R8, R75 ;  /* 0x00000008024b9224 */ /* 0x000fe200078e024b */
[----:B------:R-:W-:Y:S08]  /*5300*/  BRA.U !UP0, `(.L_x_90) ;  /* 0x0000000108407547 */ /* 0x000ff0000b800000 */
[----:B------:R-:W1:Y:S01]  /*5310*/  LDCU.64 UR8, c[0x4][0x80] ;  /* 0x01001000ff0877ac */ /* 0x000e620008000a00 */
[----:B------:R-:W-:Y:S01]  /*5320*/  MOV R3, 0x0 ;  /* 0x0000000000037802 */ /* 0x000fe20000000f00 */
[----:B------:R-:W-:Y:S02]  /*5330*/  HFMA2 R12, -RZ, RZ, 0, 5.9604644775390625e-08 ;  /* 0x00000001ff0c7431 */ /* 0x000fe400000001ff */
[----:B------:R-:W-:Y:S02]  /*5340*/  IMAD.MOV.U32 R8, RZ, RZ, 0x70 ;  /* 0x00000070ff087424 */ /* 0x000fe400078e00ff */
[----:B------:R-:W-:Y:S01]  /*5350*/  IMAD.MOV.U32 R13, RZ, RZ, RZ ;  /* 0x000000ffff0d7224 */ /* 0x000fe200078e00ff */
[----:B------:R-:W2:Y:S01]  /*5360*/  LDCU.64 UR6, c[0x4][0x88] ;  /* 0x01001100ff0677ac */ /* 0x000ea20008000a00 */
[----:B------:R-:W3:Y:S01]  /*5370*/  LDC.64 R2, c[0x4][R3] ;  /* 0x0100000003027b82 */ /* 0x000ee20000000a00 */
[----:B------:R-:W4:Y:S01]  /*5380*/  LDCU.64 UR4, c[0x4][0x8] ;  /* 0x01000100ff0477ac */ /* 0x000f220008000a00 */
[----:B-1----:R-:W-:Y:S01]  /*5390*/  MOV R5, UR9 ;  /* 0x0000000900057c02 */ /* 0x002fe20008000f00 */
[----:B------:R-:W-:Y:S01]  /*53a0*/  IMAD.U32 R4, RZ, RZ, UR8 ;  /* 0x00000008ff047e24 */ /* 0x000fe2000f8e00ff */
[----:B--2---:R-:W-:Y:S01]  /*53b0*/  MOV R7, UR7 ;  /* 0x0000000700077c02 */ /* 0x004fe20008000f00 */
[----:B------:R-:W-:Y:S01]  /*53c0*/  IMAD.U32 R6, RZ, RZ, UR6 ;  /* 0x00000006ff067e24 */ /* 0x000fe2000f8e00ff */
[----:B----4-:R-:W-:Y:S01]  /*53d0*/  MOV R11, UR5 ;  /* 0x00000005000b7c02 */ /* 0x010fe20008000f00 */
[----:B------:R-:W-:Y:S02]  /*53e0*/  IMAD.U32 R10, RZ, RZ, UR4 ;  /* 0x00000004ff0a7e24 */ /* 0x000fe4000f8e00ff */
[----:B------:R-:W-:Y:S07]  /*53f0*/  LEPC R20, `(.L_x_90) ;  /* 0x000000001014794e */ /* 0x000fee0000000000 */
[----:B---3-5:R-:W-:Y:S05]  /*5400*/  CALL.ABS.NOINC R2 ;  /* 0x0000000002007343 */ /* 0x028fea0003c00000 */
.L_x_90:
[----:B------:R-:W-:Y:S01]  /*5410*/  LOP3.LUT P0, RZ, R189, 0x1b0, RZ, 0xc0, !PT ;  /* 0x000001b0bdff7812 */ /* 0x000fe2000780c0ff */
[----:B------:R-:W-:Y:S11]  /*5420*/  BSSY.RECONVERGENT B6, `(.L_x_91) ;  /* 0x0000013000067945 */ /* 0x000ff60003800200 */
[----:B------:R-:W-:Y:S01]  /*5430*/  @!UPT UIADD3 URZ, UPT, UPT, URZ, URZ, URZ ;  /* 0x000000fffffff290 */ /* 0x000fe2000fffe0ff */
[----:B------:R-:W-:Y:S05]  /*5440*/  @!P0 BRA `(.L_x_92) ;  /* 0x0000000000408947 */ /* 0x000fea0003800000 */
        /* <DEDUP_REMOVED lines=16> */
.L_x_92:
[----:B------:R-:W-:Y:S05]  /*5550*/  BSYNC.RECONVERGENT B6 ;  /* 0x0000000000067941 */ /* 0x000fea0003800200 */
.L_x_91:
[----:B------:R-:W-:Y:S01]  /*5560*/  ISETP.NE.U32.AND P4, PT, R164, RZ, PT ;  /* 0x000000ffa400720c */ /* 0x000fe20003f85070 */
[----:B------:R-:W1:Y:S01]  /*5570*/  LDCU UR4, c[0x0][0x8c8] ;  /* 0x00011900ff0477ac */ /* 0x000e620008000800 */
[----:B------:R-:W-:Y:S02]  /*5580*/  ISETP.NE.U32.AND P2, PT, R160, RZ, PT ;  /* 0x000000ffa000720c */ /* 0x000fe40003f45070 */
[----:B------:R-:W-:Y:S01]  /*5590*/  ISETP.NE.AND.EX P4, PT, R165, RZ, PT, P4 ;  /* 0x000000ffa500720c */ /* 0x000fe20003f85340 */
[----:B------:R-:W-:Y:S01]  /*55a0*/  UISETP.NE.U32.AND UP0, UPT, UR44, URZ, UPT ;  /* 0x000000ff2c00728c */ /* 0x000fe2000bf05070 */
[----:B------:R-:W-:Y:S02]  /*55b0*/  ISETP.NE.U32.AND P3, PT, RZ, UR38, PT ;  /* 0x00000026ff007c0c */ /* 0x000fe4000bf65070 */
[----:B------:R-:W-:Y:S02]  /*55c0*/  PLOP3.LUT P0, PT, PT, PT, PT, 0x8, 0x80 ;  /* 0x000000000080781c */ /* 0x000fe40003f0e170 */
[----:B------:R-:W-:Y:S02]  /*55d0*/  ISETP.NE.U32.AND P1, PT, R164, RZ, PT ;  /* 0x000000ffa400720c */ /* 0x000fe40003f25070 */
[----:B------:R-:W-:Y:S02]  /*55e0*/  ISETP.NE.AND.EX P2, PT, R161, RZ, PT, P2 ;  /* 0x000000ffa100720c */ /* 0x000fe40003f45320 */
[----:B------:R-:W-:Y:S02]  /*55f0*/  P2R R16, PR, RZ, 0x1 ;  /* 0x00000001ff107803 */ /* 0x000fe40000000000 */
[----:B------:R-:W-:Y:S01]  /*5600*/  ISETP.NE.AND.EX P3, PT, RZ, UR39, PT, P3 ;  /* 0x00000027ff007c0c */ /* 0x000fe2000bf65330 */
[----:B------:R-:W-:Y:S01]  /*5610*/  @!UPT UIADD3 URZ, UPT, UPT, URZ, URZ, URZ ;  /* 0x000000fffffff290 */ /* 0x000fe2000fffe0ff */
[----:B------:R-:W-:Y:S11]  /*5620*/  @!P4 BRA `(.L_x_93) ;  /* 0x00000000002cc947 */ /* 0x000ff60003800000 */
[----:B------:R-:W-:Y:S01]  /*5630*/  ISETP.NE.U32.AND P0, PT, R162, RZ, PT ;  /* 0x000000ffa200720c */ /* 0x000fe20003f05070 */
[----:B------:R-:W-:Y:S03]  /*5640*/  IMAD.MOV.U32 R170, RZ, RZ, 0x1 ;  /* 0x00000001ffaa7424 */ /* 0x000fe600078e00ff */
[----:B------:R-:W-:Y:S11]  /*5650*/  ISETP.NE.AND.EX P0, PT, R163, RZ, PT, P0 ;  /* 0x000000ffa300720c */ /* 0x000ff60003f05300 */
[----:B------:R-:W-:Y:S02]  /*5660*/  @!UPT UIADD3 URZ, UPT, UPT, URZ, URZ, URZ ;  /* 0x000000fffffff290 */ /* 0x000fe4000fffe0ff */
[----:B------:R-:W2:Y:S01]  /*5670*/  @P0 LDC.64 R2, c[0x0][0x888] ;  /* 0x00022200ff020b82 */ /* 0x000ea20000000a00 */
[----:B------:R-:W-:Y:S04]  /*5680*/  @P0 IMAD R0, R164, UR36, RZ ;  /* 0x00000024a4000c24 */ /* 0x000fe8000f8e02ff */
[----:B--2---:R-:W-:Y:S04]  /*5690*/  @P0 IMAD.WIDE R2, R0, 0x4, R2 ;  /* 0x0000000400020825 */ /* 0x004fe800078e0202 */
[----:B------:R-:W-:Y:S01]  /*56a0*/  HFMA2 R0, -RZ, RZ, 0, 5.9604644775390625e-08 ;  /* 0x00000001ff007431 */ /* 0x000fe200000001ff */
[----:B-----5:R2:W5:Y:S04]  /*56b0*/  @P0 LDG.E R79, desc[UR46][R2.64] ;  /* 0x0000002e024f0981 */ /* 0x020568000c1e1900 */
[----:B------:R-:W-:Y:S01]  /*56c0*/  @!P0 PRMT R170, R0, 0x7610, R170 ;  /* 0x0000761000aa8816 */ /* 0x000fe200000000aa */
[----:B--2---:R-:W3:Y:S06]  /*56d0*/  @!P0 LDC R79, c[0x0][0x880] ;  /* 0x00022000ff4f8b82 */ /* 0x004eec0000000800 */
.L_x_93:
[----:B------:R-:W-:Y:S01]  /*56e0*/  ISETP.NE.AND P6, PT, R16, RZ, PT ;  /* 0x000000ff1000720c */ /* 0x000fe20003fc5270 */
[----:B------:R-:W-:Y:S01]  /*56f0*/  UISETP.NE.AND.EX UP0, UPT, UR45, URZ, UPT, UP0 ;  /* 0x000000ff2d00728c */ /* 0x000fe2000bf05300 */
[----:B------:R-:W-:Y:S01]  /*5700*/  ISETP.NE.AND.EX P0, PT, R165, RZ, PT, P1 ;  /* 0x000000ffa500720c */ /* 0x000fe20003f05310 */
[----:B-1----:R-:W-:Y:S01]  /*5710*/  IMAD.U32 R2, RZ, RZ, UR4 ;  /* 0x00000004ff027e24 */ /* 0x002fe2000f8e00ff */
[----:B------:R-:W-:Y:S01]  /*5720*/  LEA R0, R181, UR49, 0x3 ;  /* 0x00000031b5007c11 */ /* 0x000fe2000f8e18ff */
[----:B------:R-:W-:Y:S10]  /*5730*/  @!P2 BRA `(.L_x_94) ;  /* 0x000000000020a947 */ /* 0x000ff40003800000 */
[----:B------:R-:W-:Y:S04]  /*5740*/  ISETP.NE.U32.AND P2, PT, R158, RZ, PT ;  /* 0x000000ff9e00720c */ /* 0x000fe80003f45070 */
[----:B------:R-:W-:Y:S11]  /*5750*/  ISETP.NE.AND.EX P2, PT, R159, RZ, PT, P2 ;  /* 0x000000ff9f00720c */ /* 0x000ff60003f45320 */
[----:B------:R-:W-:Y:S02]  /*5760*/  @!UPT UIADD3 URZ, UPT, UPT, URZ, URZ, URZ ;  /* 0x000000fffffff290 */ /* 0x000fe4000fffe0ff */
[----:B------:R-:W1:Y:S01]  /*5770*/  @P2 LDC.64 R4, c[0x0][0x8a8] ;  /* 0x00022a00ff042b82 */ /* 0x000e620000000a00 */
[----:B------:R-:W-:Y:S04]  /*5780*/  @P2 IMAD R3, R160, UR36, RZ ;  /* 0x00000024a0032c24 */ /* 0x000fe8000f8e02ff */
[----:B-1----:R-:W-:Y:S05]  /*5790*/  @P2 IMAD.WIDE R4, R3, 0x4, R4 ;  /* 0x0000000403042825 */ /* 0x002fea00078e0204 */
[----:B-----5:R1:W5:Y:S02]  /*57a0*/  @P2 LDG.E R77, desc[UR46][R4.64] ;  /* 0x0000002e044d2981 */ /* 0x020364000c1e1900 */
[----:B-1----:R-:W2:Y:S02]  /*57b0*/  @!P2 LDC R77, c[0x0][0x8a0] ;  /* 0x00022800ff4dab82 */ /* 0x002ea40000000800 */
.L_x_94:
[----:B------:R-:W-:Y:S05]  /*57c0*/  @P3 BRA P0, `(.L_x_95) ;  /* 0x0000000000343947 */ /* 0x000fea0000000000 */
[----:B------:R-:W-:Y:S02]  /*57d0*/  ISETP.NE.AND.EX P1, PT, R165, RZ, PT, P1 ;  /* 0x000000ffa500720c */ /* 0x000fe40003f25310 */
[----:B------:R-:W-:Y:S11]  /*57e0*/  PLOP3.LUT P0, PT, PT, PT, PT, 0x80, 0x8 ;  /* 0x000000000008781c */ /* 0x000ff60003f0f070 */
[----:B------:R-:W-:Y:S02]  /*57f0*/  @P1 LOP3.LUT P2, RZ, R170, 0xff, RZ, 0xc0, !PT ;  /* 0x000000ffaaff1812 */ /* 0x000fe4000784c0ff */
[----:B------:R-:W-:Y:S02]  /*5800*/  @P1 ISETP.NE.U32.AND P3, PT, RZ, UR38, PT ;  /* 0x00000026ff001c0c */ /* 0x000fe4000bf65070 */
[----:B------:R-:W-:Y:S02]  /*5810*/  @P1 PLOP3.LUT P0, PT, P2, PT, PT, 0x80, 0x8 ;  /* 0x000000000008181c */ /* 0x000fe4000170f070 */
[C---:B---3-5:R-:W-:Y:S02]  /*5820*/  @P1 FSETP.NEU.AND P2, PT, R79.reuse, RZ, PT ;  /* 0x000000ff4f00120b */ /* 0x068fe40003f4d000 */
[----:B------:R-:W-:Y:S02]  /*5830*/  @P1 ISETP.NE.AND.EX P3, PT, RZ, UR39, PT, P3 ;  /* 0x00000027ff001c0c */ /* 0x000fe4000bf65330 */
[----:B------:R-:W-:Y:S02]  /*5840*/  @P1 SEL R3, RZ, 0xffffffff, P2 ;  /* 0xffffffffff031807 */ /* 0x000fe40001000000 */
[----:B------:R-:W-:Y:S05]  /*5850*/  @!P1 FSETP.EQ.AND P6, PT, R79, RZ, PT ;  /* 0x000000ff4f00920b */ /* 0x000fea0003fc2000 */
[----:B------:R-:W-:Y:S04]  /*5860*/  @!P0 SEL R3, RZ, 0xffffffff, P3 ;  /* 0xffffffffff038807 */ /* 0x000fe80001800000 */
[----:B------:R-:W-:Y:S04]  /*5870*/  @P1 LOP3.LUT R3, R3, 0x1, RZ, 0xc0, !PT ;  /* 0x0000000103031812 */ /* 0x000fe800078ec0ff */
[----:B------:R-:W-:Y:S04]  /*5880*/  @P1 ISETP.EQ.U32.AND P6, PT, R3, 0x1, PT ;  /* 0x000000010300180c */ /* 0x000fe80003fc2070 */
[----:B------:R-:W-:Y:S09]  /*5890*/  P2R R16, PR, RZ, 0x40 ;  /* 0x00000040ff107803 */ /* 0x000ff20000000000 */
.L_x_95:
[----:B------:R-:W-:Y:S05]  /*58a0*/  BRA.U !UP0, `(.L_x_96) ;  /* 0x00000001084c7547 */ /* 0x000fea000b800000 */
[----:B------:R-:W-:Y:S01]  /*58b0*/  ISETP.LE.AND P1, PT, R174, UR41, PT ;  /* 0x00000029ae007c0c */ /* 0x000fe2000bf23270 */
[C---:B------:R-:W-:Y:S02]  /*58c0*/  VIADD R2, R185.reuse, UR42 ;  /* 0x0000002ab9027c36 */ /* 0x040fe40008000000 */
[----:B------:R-:W-:Y:S03]  /*58d0*/  IMAD.U32 R4, RZ, RZ, UR42 ;  /* 0x0000002aff047e24 */ /* 0x000fe6000f8e00ff */
[----:B------:R-:W-:Y:S11]  /*58e0*/  ISETP.GE.OR P1, PT, R2, UR50, P1 ;  /* 0x0000003202007c0c */ /* 0x000ff60008f26670 */
[----:B------:R-:W-:Y:S02]  /*58f0*/  @!UPT UIADD3 URZ, UPT, UPT, URZ, URZ, URZ ;  /* 0x000000fffffff290 */ /* 0x000fe4000fffe0ff */
[----:B------:R-:W-:Y:S01]  /*5900*/  @!P1 IADD3 R6, P0, PT, R185, UR42, RZ ;  /* 0x0000002ab9069c10 */ /* 0x000fe2000ff1e0ff */
[----:B------:R-:W1:Y:S01]  /*5910*/  @!P1 LDC.64 R2, c[0x0][0x8d0] ;  /* 0x00023400ff029b82 */ /* 0x000e620000000a00 */
[----:B------:R-:W-:Y:S02]  /*5920*/  VOTEU.ALL UP0, P1 ;  /* 0x0000000000ff7886 */ /* 0x000fe40000800000 */
[----:B------:R-:W-:Y:S03]  /*5930*/  @!P1 LEA.HI.X.SX32 R7, R4, RZ, 0x1, P0 ;  /* 0x000000ff04079211 */ /* 0x000fe600000f0eff */
[----:B------:R-:W-:Y:S06]  /*5940*/  @!UP0 USHF.R.S32.HI UR4, URZ, 0x1f, UR36 ;  /* 0x0000001fff048899 */ /* 0x000fec0008011424 */
[C---:B-1----:R-:W-:Y:S02]  /*5950*/  @!P1 IMAD R4, R2.reuse, UR4, RZ ;  /* 0x0000000402049c24 */ /* 0x042fe4000f8e02ff */
[----:B------:R-:W-:Y:S04]  /*5960*/  @!P1 IMAD.WIDE.U32 R6, R2, UR36, R6 ;  /* 0x0000002402069c25 */ /* 0x000fe8000f8e0006 */
[----:B------:R-:W-:Y:S01]  /*5970*/  @!P1 IMAD R4, R3, UR36, R4 ;  /* 0x0000002403049c24 */ /* 0x000fe2000f8e0204 */
[----:B------:R-:W-:Y:S04]  /*5980*/  @!P1 IADD3 R2, P0, PT, R6, UR44, RZ ;  /* 0x0000002c06029c10 */ /* 0x000fe8000ff1e0ff */
[--C-:B------:R-:W-:Y:S02]  /*5990*/  @!P1 IADD3.X R3, PT, PT, R7, UR45, R4.reuse, P0, !PT ;  /* 0x0000002d07039c10 */ /* 0x100fe400087fe404 */
[----:B------:R-:W-:Y:S06]  /*59a0*/  PRMT R4, RZ, 0x7610, R4 ;  /* 0x00007610ff047816 */ /* 0x000fec0000000004 */
[----:B------:R-:W4:Y:S02]  /*59b0*/  @!P1 LDG.E.U8 R4, desc[UR46][R2.64] ;  /* 0x0000002e02049981 */ /* 0x000f24000c1e1100 */
[----:B----4-:R-:W-:Y:S05]  /*59c0*/  F2FP.F16.E4M3.UNPACK_B R2, R4 ;  /* 0x00000004ff02723e */ /* 0x010fea00020006ff */
[----:B------:R-:W-:Y:S07]  /*59d0*/  HADD2.F32 R2, -RZ, R2.H0_H0 ;  /* 0x20000002ff027230 */ /* 0x000fee0000004100 */
.L_x_96:
[----:B------:R-:W-:Y:S01]  /*59e0*/  @!P6 SHF.L.U32 R3, R180, 0x1f, RZ ;  /* 0x0000001fb403e819 */ /* 0x000fe200000006ff */
[----:B------:R-:W-:Y:S01]  /*59f0*/  BSSY B1, `(.L_x_97) ;  /* 0x0000042000017945 */ /* 0x000fe20003800000 */
[----:B------:R-:W-:Y:S01]  /*5a00*/  LEA R195, R139, UR49, 0x3 ;  /* 0x000000318bc37c11 */ /* 0x000fe2000f8e18ff */
[----:B------:R-:W-:Y:S01]  /*5a10*/  IMAD.MOV.U32 R196, RZ, RZ, 0x1 ;  /* 0x00000001ffc47424 */ /* 0x000fe200078e00ff */
[----:B------:R1:W4:Y:S01]  /*5a20*/  @!P6 SYNCS.PHASECHK.TRANS64.TRYWAIT P1, [R0+URZ+0xc0], R3 ;  /* 0x0000c0030000e5a7 */ /* 0x00032200080211ff */
[----:B------:R-:W-:Y:S01]  /*5a30*/  SHF.L.U32 R4, R183, 0x1f, RZ ;  /* 0x0000001fb7047819 */ /* 0x000fe200000006ff */
[----:B------:R-:W-:Y:S01]  /*5a40*/  IMAD R157, R139, 0x80, R156 ;  /* 0x000000808b9d7824 */ /* 0x000fe200078e029c */
[----:B------:R-:W-:Y:S02]  /*5a50*/  ISETP.NE.U32.AND P2, PT, RZ, UR38, PT ;  /* 0x00000026ff007c0c */ /* 0x000fe4000bf45070 */
[----:B------:R-:W-:Y:S02]  /*5a60*/  CS2R R154, SRZ ;  /* 0x00000000009a7805 */ /* 0x000fe4000001ff00 */
[----:B---3-5:R-:W-:Y:S02]  /*5a70*/  FSETP.NEU.AND P3, PT, R79, RZ, PT ;  /* 0x000000ff4f00720b */ /* 0x028fe40003f6d000 */
[----:B------:R-:W-:Y:S02]  /*5a80*/  CS2R R152, SRZ ;  /* 0x0000000000987805 */ /* 0x000fe4000001ff00 */
[----:B------:R-:W-:Y:S02]  /*5a90*/  ISETP.NE.AND.EX P2, PT, RZ, UR39, PT, P2 ;  /* 0x00000027ff007c0c */ /* 0x000fe4000bf45320 */
[----:B------:R-:W-:Y:S02]  /*5aa0*/  CS2R R150, SRZ ;  /* 0x0000000000967805 */ /* 0x000fe4000001ff00 */
[----:B------:R-:W-:Y:S02]  /*5ab0*/  CS2R R148, SRZ ;  /* 0x0000000000947805 */ /* 0x000fe4000001ff00 */
[----:B------:R-:W-:Y:S02]  /*5ac0*/  CS2R R146, SRZ ;  /* 0x0000000000927805 */ /* 0x000fe4000001ff00 */
[----:B------:R-:W-:Y:S02]  /*5ad0*/  SEL R5, RZ, 0xffffffff, P2 ;  /* 0xffffffffff057807 */ /* 0x000fe40001000000 */
[----:B------:R-:W-:Y:S02]  /*5ae0*/  CS2R R144, SRZ ;  /* 0x0000000000907805 */ /* 0x000fe4000001ff00 */
[----:B------:R-:W-:Y:S02]  /*5af0*/  LOP3.LUT P2, RZ, R170, 0xff, RZ, 0xc0, !PT ;  /* 0x000000ffaaff7812 */ /* 0x000fe4000784c0ff */
[----:B------:R-:W-:Y:S02]  /*5b00*/  CS2R R142, SRZ ;  /* 0x00000000008e7805 */ /* 0x000fe4000001ff00 */
[----:B------:R-:W-:Y:S01]  /*5b10*/  CS2R R140, SRZ ;  /* 0x00000000008c7805 */ /* 0x000fe2000001ff00 */
[----:B------:R3:W2:Y:S01]  /*5b20*/  SYNCS.PHASECHK.TRANS64.TRYWAIT P0, [R195+URZ+0x110], R4 ;  /* 0x00011004c30075a7 */ /* 0x0006a200080011ff */
[----:B-1----:R-:W-:Y:S04]  /*5b30*/  SEL R3, RZ, 0xffffffff, P3 ;  /* 0xffffffffff037807 */ /* 0x002fe80001800000 */
[----:B------:R-:W-:Y:S04]  /*5b40*/  @P4 SEL R3, R5, R3, !P2 ;  /* 0x0000000305034207 */ /* 0x000fe80005000000 */
[----:B------:R-:W-:Y:S04]  /*5b50*/  LOP3.LUT R3, R3, 0x1, RZ, 0xc0, !PT ;  /* 0x0000000103037812 */ /* 0x000fe800078ec0ff */
[----:B------:R-:W-:Y:S04]  /*5b60*/  ISETP.NE.U32.AND P5, PT, R3, 0x1, PT ;  /* 0x000000010300780c */ /* 0x000fe80003fa5070 */
[----:B------:R-:W-:Y:S02]  /*5b70*/  P2R R197, PR, RZ, 0x20 ;  /* 0x00000020ffc57803 */ /* 0x000fe40000000000 */
[----:B----4-:R-:W-:Y:S01]  /*5b80*/  @!P6 SEL R196, RZ, 0x1, !P1 ;  /* 0x00000001ffc4e807 */ /* 0x010fe20004800000 */
[----:B---3--:R-:W-:Y:S06]  /*5b90*/  @P6 BRA `(.L_x_98) ;  /* 0x00000000009c6947 */ /* 0x008fec0003800000 */
[----:B------:R-:W-:Y:S01]  /*5ba0*/  @P5 IMAD R8, R181, 0x2000, R186 ;  /* 0x00002000b5085824 */ /* 0x000fe200078e02ba */
[----:B------:R-:W-:Y:S01]  /*5bb0*/  ISETP.NE.AND P1, PT, R196, RZ, PT ;  /* 0x000000ffc400720c */ /* 0x000fe20003f25270 */
[----:B------:R-:W-:Y:S01]  /*5bc0*/  BSSY B0, `(.L_x_99) ;  /* 0x0000010000007945 */ /* 0x000fe20003800000 */
[----:B------:R-:W-:Y:S01]  /*5bd0*/  CS2R R142, SRZ ;  /* 0x00000000008e7805 */ /* 0x000fe2000001ff00 */
[--C-:B------:R-:W-:Y:S01]  /*5be0*/  @P5 IMAD R7, R188, -0x10, R8.reuse ;  /* 0xfffffff0bc075824 */ /* 0x100fe200078e0208 */
[----:B------:R-:W-:Y:S01]  /*5bf0*/  CS2R R140, SRZ ;  /* 0x00000000008c7805 */ /* 0x000fe2000001ff00 */
[----:B------:R-:W-:Y:S01]  /*5c00*/  @P5 IMAD R6, R187, -0x10, R8 ;  /* 0xfffffff0bb065824 */ /* 0x000fe200078e0208 */
[----:B------:R-:W-:Y:S01]  /*5c10*/  CS2R R150, SRZ ;  /* 0x0000000000967805 */ /* 0x000fe2000001ff00 */
[----:B------:R-:W-:Y:S01]  /*5c20*/  @P5 IMAD R5, R184, 0x10, R7 ;  /* 0x00000010b8055824 */ /* 0x000fe200078e0207 */
[----:B------:R-:W-:Y:S02]  /*5c30*/  CS2R R148, SRZ ;  /* 0x0000000000947805 */ /* 0x000fe4000001ff00 */
[----:B------:R-:W-:Y:S02]  /*5c40*/  CS2R R146, SRZ ;  /* 0x0000000000927805 */ /* 0x000fe4000001ff00 */
[----:B------:R-:W-:Y:S02]  /*5c50*/  CS2R R144, SRZ ;  /* 0x0000000000907805 */ /* 0x000fe4000001ff00 */
[----:B------:R-:W-:Y:S02]  /*5c60*/  CS2R R154, SRZ ;  /* 0x00000000009a7805 */ /* 0x000fe4000001ff00 */
[----:B------:R-:W-:Y:S01]  /*5c70*/  CS2R R152, SRZ ;  /* 0x0000000000987805 */ /* 0x000fe2000001ff00 */
[----:B------:R-:W-:Y:S06]  /*5c80*/  @P1 BRA `(.L_x_100) ;  /* 0x00000000000c1947 */ /* 0x000fec0003800000 */
[----:B------:R-:W-:Y:S04]  /*5c90*/  SHF.L.U32 R3, R180, 0x1f, RZ ;  /* 0x0000001fb4037819 */ /* 0x000fe800000006ff */
[----:B------:R-:W1:Y:S02]  /*5ca0*/  SYNCS.PHASECHK.TRANS64.TRYWAIT P1, [R0+URZ+0xc0], R3 ;  /* 0x0000c003000075a7 */ /* 0x000e6400080211ff */
[----:B-1----:R-:W-:Y:S05]  /*5cb0*/  @!P1 BRA `(.L_x_101) ;  /* 0x0000003400e09947 */ /* 0x002fea0003800000 */
.L_x_100:
[----:B------:R-:W-:Y:S05]  /*5cc0*/  BSYNC B0 ;  /* 0x0000000000007941 */ /* 0x000fea0003800000 */
.L_x_99:
[----:B------:R-:W-:Y:S01]  /*5cd0*/  ISETP.NE.AND P1, PT, R197, RZ, PT ;  /* 0x000000ffc500720c */ /* 0x000fe20003f25270 */
[----:B-1----:R-:W-:Y:S02]  /*5ce0*/  VIADD R3, R0, 0xd0 ;  /* 0x000000d000037836 */ /* 0x002fe40000000000 */
[----:B------:R-:W-:Y:S02]  /*5cf0*/  IMAD.U32 R0, RZ, RZ, UR37 ;  /* 0x00000025ff007e24 */ /* 0x000fe4000f8e00ff */
[----:B------:R-:W-:Y:S03]  /*5d00*/  VIADD R181, R181, 0x1 ;  /* 0x00000001b5b57836 */ /* 0x000fe60000000000 */
[----:B------:R-:W-:Y:S05]  /*5d10*/  PRMT R0, R0, 0x654, R3 ;  /* 0x0000065400007816 */ /* 0x000fea0000000003 */
[----:B------:R1:W3:Y:S04]  /*5d20*/  @P1 LDS.128 R140, [R8] ;  /* 0x00000000088c1984 */ /* 0x0002e80000000c00 */
[----:B------:R1:W4:Y:S04]  /*5d30*/  @P1 LDS.128 R148, [R6+0x20] ;  /* 0x0000200006941984 */ /* 0x0003280000000c00 */
[----:B------:R1:W1:Y:S04]  /*5d40*/  @P1 LDS.128 R144, [R7+0x10] ;  /* 0x0000100007901984 */ /* 0x0002680000000c00 */
[----:B------:R1:W1:Y:S01]  /*5d50*/  @P1 LDS.128 R152, [R5+0x10] ;  /* 0x0000100005981984 */ /* 0x0002620000000c00 */
[C---:B------:R-:W-:Y:S01]  /*5d60*/  ISETP.NE.AND P1, PT, R181.reuse, 0x2, PT ;  /* 0x00000002b500780c */ /* 0x040fe20003f25270 */
[----:B------:R-:W-:Y:S01]  /*5d70*/  @!PT LDS RZ, [RZ] ;  /* 0x00000000fffff984 */ /* 0x000fe20000000800 */
[----:B------:R-:W-:Y:S01]  /*5d80*/  @!PT LDS RZ, [RZ] ;  /* 0x00000000fffff984 */ /* 0x000fe20000000800 */
[----:B------:R-:W-:Y:S01]  /*5d90*/  @!PT LDS RZ, [RZ] ;  /* 0x00000000fffff984 */ /* 0x000fe20000000800 */
[----:B------:R-:W-:Y:S01]  /*5da0*/  @!PT LDS RZ, [RZ] ;  /* 0x00000000fffff984 */ /* 0x000fe20000000800 */
[----:B------:R5:W-:Y:S06]  /*5db0*/  MEMBAR.ALL.CTA ;  /* 0x0000000000007992 */ /* 0x000bec0000008000 */
[----:B-----5:R-:W5:Y:S01]  /*5dc0*/  FENCE.VIEW.ASYNC.S ;  /* 0x00000000000073c6 */ /* 0x020f620000000000 */
[----:B------:R-:W-:Y:S01]  /*5dd0*/  SEL R181, R181, RZ, P1 ;  /* 0x000000ffb5b57207 */ /* 0x000fe20000800000 */
[----:B-----5:R5:W-:Y:S02]  /*5de0*/  SYNCS.ARRIVE.TRANS64.RED.A1T0 RZ, [R0+URZ], RZ ;  /* 0x000000ff00ff79a7 */ /* 0x020be400081004ff */
[----:B-----5:R-:W-:Y:S04]  /*5df0*/  SEL R0, RZ, 0x1, P1 ;  /* 0x00000001ff007807 */ /* 0x020fe80000800000 */
[----:B---34-:R-:W-:Y:S02]  /*5e00*/  LOP3.LUT R180, R180, R0, RZ, 0x3c, !PT ;  /* 0x00000000b4b47212 */ /* 0x018fe400078e3cff */
.L_x_98:
[----:B------:R-:W-:Y:S05]  /*5e10*/  BSYNC B1 ;  /* 0x0000000000017941 */ /* 0x000fea0003800000 */
.L_x_97:
[----:B------:R-:W-:Y:S04]  /*5e20*/  SHF.R.U32.HI R0, RZ, 0x15, R157 ;  /* 0x00000015ff007819 */ /* 0x000fe8000001169d */
[----:B------:R-:W-:Y:S01]  /*5e30*/  LOP3.LUT P1, RZ, R0, 0x3, R172, 0x48, !PT ;  /* 0x0000000300ff7812 */ /* 0x000fe200078248ac */
[----:B------:R-:W-:Y:S01]  /*5e40*/  @!UPT UIADD3 URZ, UPT, UPT, URZ, URZ, URZ ;  /* 0x000000fffffff290 */ /* 0x000fe2000fffe0ff */
[----:B--2---:R-:W-:Y:S11]  /*5e50*/  @P0 BRA `(.L_x_102) ;  /* 0x0000000000080947 */ /* 0x004ff60003800000 */
[----:B------:R-:W2:Y:S02]  /*5e60*/  SYNCS.PHASECHK.TRANS64.TRYWAIT P0, [R195+URZ+0x110], R4 ;  /* 0x00011004c30075a7 */ /* 0x000ea400080011ff */
[----:B--2---:R-:W-:Y:S05]  /*5e70*/  @!P0 BRA `(.L_x_103) ;  /* 0x0000003400848947 */ /* 0x004fea0003800000 */
.L_x_102:
[----:B------:R-:W-:Y:S04]  /*5e80*/  BSSY.RECONVERGENT B6, `(.L_x_104) ;  /* 0x0000012000067945 */ /* 0x000fe80003800200 */
[----:B------:R-:W-:Y:S05]  /*5e90*/  @!P1 BRA `(.L_x_105) ;  /* 0x0000000000409947 */ /* 0x000fea0003800000 */
[----:B------:R-:W3:Y:S01]  /*5ea0*/  LDCU.64 UR8, c[0x4][0x70] ;  /* 0x01000e00ff0877ac */ /* 0x000ee20008000a00 */
[----:B------:R-:W-:Y:S01]  /*5eb0*/  MOV R15, 0x0 ;  /* 0x00000000000f7802 */ /* 0x000fe20000000f00 */
[----:B------:R-:W-:Y:S02]  /*5ec0*/  HFMA2 R12, -RZ, RZ, 0, 5.9604644775390625e-08 ;  /* 0x00000001ff0c7431 */ /* 0x000fe400000001ff */
[----:B-1----:R-:W-:Y:S02]  /*5ed0*/  IMAD.MOV.U32 R8, RZ, RZ, 0x192 ;  /* 0x00000192ff087424 */ /* 0x002fe400078e00ff */
[----:B------:R-:W-:Y:S01]  /*5ee0*/  IMAD.MOV.U32 R13, RZ, RZ, RZ ;  /* 0x000000ffff0d7224 */ /* 0x000fe200078e00ff */
[----:B------:R-:W1:Y:S01]  /*5ef0*/  LDCU.64 UR6, c[0x4][0x78] ;  /* 0x01000f00ff0677ac */ /* 0x000e620008000a00 */
[----:B------:R-:W4:Y:S01]  /*5f00*/  LDC.64 R14, c[0x4][R15] ;  /* 0x010000000f0e7b82 */ /* 0x000f220000000a00 */
[----:B------:R-:W5:Y:S01]  /*5f10*/  LDCU.64 UR4, c[0x4][0x10] ;  /* 0x01000200ff0477ac */ /* 0x000f620008000a00 */
[----:B---3--:R-:W-:Y:S01]  /*5f20*/  MOV R5, UR9 ;  /* 0x0000000900057c02 */ /* 0x008fe20008000f00 */
[----:B--2---:R-:W-:Y:S01]  /*5f30*/  IMAD.U32 R4, RZ, RZ, UR8 ;  /* 0x00000008ff047e24 */ /* 0x004fe2000f8e00ff */
[----:B-1----:R-:W-:Y:S01]  /*5f40*/  MOV R7, UR7 ;  /* 0x0000000700077c02 */ /* 0x002fe20008000f00 */
[----:B------:R-:W-:Y:S01]  /*5f50*/  IMAD.U32 R6, RZ, RZ, UR6 ;  /* 0x00000006ff067e24 */ /* 0x000fe2000f8e00ff */
[----:B-----5:R-:W-:Y:S01]  /*5f60*/  MOV R11, UR5 ;  /* 0x00000005000b7c02 */ /* 0x020fe20008000f00 */
[----:B------:R-:W-:Y:S02]  /*5f70*/  IMAD.U32 R10, RZ, RZ, UR4 ;  /* 0x00000004ff0a7e24 */ /* 0x000fe4000f8e00ff */
[----:B------:R-:W-:Y:S07]  /*5f80*/  LEPC R20, `(.L_x_105) ;  /* 0x000000001014794e */ /* 0x000fee0000000000 */
[----:B----4-:R-:W-:Y:S05]  /*5f90*/  CALL.ABS.NOINC R14 ;  /* 0x000000000e007343 */ /* 0x010fea0003c00000 */
.L_x_105:
[----:B------:R-:W-:Y:S05]  /*5fa0*/  BSYNC.RECONVERGENT B6 ;  /* 0x0000000000067941 */ /* 0x000fea0003800200 */
.L_x_104:
[----:B--2---:R-:W-:Y:S01]  /*5fb0*/  F2FP.F16.E4M3.UNPACK_B R4, R141.H1 ;  /* 0x0000008dff04723e */ /* 0x004fe200030006ff */
[----:B------:R-:W-:Y:S05]  /*5fc0*/  WARPSYNC.ALL ;  /* 0x0000000000007948 */ /* 0x000fea0003800000 */
[----:B------:R-:W-:Y:S01]  /*5fd0*/  R2UR UR4, R157 ;  /* 0x000000009d0472ca */ /* 0x000fe200000e0000 */
[--C-:B------:R-:W-:Y:S01]  /*5fe0*/  HADD2.F32 R85, -RZ, R4.reuse.H0_H0 ;  /* 0x20000004ff557230 */ /* 0x100fe20000004100 */
[----:B------:R-:W-:Y:S01]  /*5ff0*/  ISETP.NE.AND P6, PT, R16, RZ, PT ;  /* 0x000000ff1000720c */ /* 0x000fe20003fc5270 */
[----:B------:R-:W-:Y:S01]  /*6000*/  HADD2.F32 R86, -RZ, R4.H1_H1 ;  /* 0x30000004ff567230 */ /* 0x000fe20000004100 */
[----:B------:R-:W-:Y:S01]  /*6010*/  F2FP.F16.E4M3.UNPACK_B R4, R143.H1 ;  /* 0x0000008fff04723e */ /* 0x000fe200030006ff */
[----:B------:R-:W-:Y:S01]  /*6020*/  BSSY.RECONVERGENT B0, `(.L_x_106) ;  /* 0x000011d000007945 */ /* 0x000fe20003800200 */
[-C--:B------:R-:W-:Y:S02]  /*6030*/  F2FP.F16.E4M3.UNPACK_B R0, R140.reuse.H1 ;  /* 0x0000008cff00723e */ /* 0x080fe400030006ff */
[----:B------:R-:W-:Y:S01]  /*6040*/  F2FP.F16.E4M3.UNPACK_B R3, R140 ;  /* 0x0000008cff03723e */ /* 0x000fe200020006ff */
[----:B------:R-:W-:Y:S01]  /*6050*/  HADD2.F32 R93, -RZ, R4.H0_H0 ;  /* 0x20000004ff5d7230 */ /* 0x000fe20000004100 */
[----:B------:R-:W-:Y:S01]  /*6060*/  F2FP.F16.E4M3.UNPACK_B R126, R151.H1 ;  /* 0x00000097ff7e723e */ /* 0x000fe200030006ff */
[--C-:B------:R-:W-:Y:S01]  /*6070*/  HADD2.F32 R81, -RZ, R0.reuse.H0_H0 ;  /* 0x20000000ff517230 */ /* 0x100fe20000004100 */
[----:B-1----:R-:W-:Y:S01]  /*6080*/  F2FP.F16.E4M3.UNPACK_B R134, R153.H1 ;  /* 0x00000099ff86723e */ /* 0x002fe200030006ff */
[----:B------:R-:W-:Y:S01]  /*6090*/  HADD2.F32 R82, -RZ, R0.H1_H1 ;  /* 0x30000000ff527230 */ /* 0x000fe20000004100 */
[-C--:B------:R-:W-:Y:S01]  /*60a0*/  F2FP.F16.E4M3.UNPACK_B R0, R142.reuse ;  /* 0x0000008eff00723e */ /* 0x080fe200020006ff */
[--C-:B------:R-:W-:Y:S01]  /*60b0*/  HADD2.F32 R78, -RZ, R3.reuse.H0_H0 ;  /* 0x20000003ff4e7230 */ /* 0x100fe20000004100 */
[----:B------:R-:W-:Y:S01]  /*60c0*/  ISETP.NE.AND P0, PT, R190, RZ, PT ;  /* 0x000000ffbe00720c */ /* 0x000fe20003f05270 */
[----:B------:R-:W-:Y:S01]  /*60d0*/  HADD2.F32 R80, -RZ, R3.H1_H1 ;  /* 0x30000003ff507230 */ /* 0x000fe20000004100 */
[----:B------:R-:W-:Y:S01]  /*60e0*/  F2FP.F16.E4M3.UNPACK_B R3, R141 ;  /* 0x0000008dff03723e */ /* 0x000fe200020006ff */
[--C-:B------:R-:W-:Y:S02]  /*60f0*/  HADD2.F32 R87, -RZ, R0.reuse.H0_H0 ;  /* 0x20000000ff577230 */ /* 0x100fe40000004100 */
[----:B------:R-:W-:Y:S01]  /*6100*/  HADD2.F32 R88, -RZ, R0.H1_H1 ;  /* 0x30000000ff587230 */ /* 0x000fe20000004100 */
[----:B------:R-:W-:Y:S01]  /*6110*/  F2FP.F16.E4M3.UNPACK_B R0, R143 ;  /* 0x0000008fff00723e */ /* 0x000fe200020006ff */
[--C-:B------:R-:W-:Y:S02]  /*6120*/  HADD2.F32 R84, -RZ, R3.reuse.H1_H1 ;  /* 0x30000003ff547230 */ /* 0x100fe40000004100 */
[----:B------:R-:W-:Y:S01]  /*6130*/  HADD2.F32 R83, -RZ, R3.H0_H0 ;  /* 0x20000003ff537230 */ /* 0x000fe20000004100 */
[----:B------:R-:W-:Y:S01]  /*6140*/  F2FP.F16.E4M3.UNPACK_B R3, R142.H1 ;  /* 0x0000008eff03723e */ /* 0x000fe200030006ff */
[--C-:B------:R-:W-:Y:S02]  /*6150*/  HADD2.F32 R91, -RZ, R0.reuse.H0_H0 ;  /* 0x20000000ff5b7230 */ /* 0x100fe40000004100 */
[----:B------:R-:W-:Y:S01]  /*6160*/  HADD2.F32 R92, -RZ, R0.H1_H1 ;  /* 0x30000000ff5c7230 */ /* 0x000fe20000004100 */
[-C--:B------:R-:W-:Y:S01]  /*6170*/  F2FP.F16.E4M3.UNPACK_B R0, R144.reuse.H1 ;  /* 0x00000090ff00723e */ /* 0x080fe200030006ff */
[--C-:B------:R-:W-:Y:S02]  /*6180*/  HADD2.F32 R89, -RZ, R3.reuse.H0_H0 ;  /* 0x20000003ff597230 */ /* 0x100fe40000004100 */
[----:B------:R-:W-:Y:S01]  /*6190*/  HADD2.F32 R90, -RZ, R3.H1_H1 ;  /* 0x30000003ff5a7230 */ /* 0x000fe20000004100 */
[----:B------:R-:W-:Y:S01]  /*61a0*/  F2FP.F16.E4M3.UNPACK_B R3, R144 ;  /* 0x00000090ff03723e */ /* 0x000fe200020006ff */
[--C-:B------:R-:W-:Y:S02]  /*61b0*/  HADD2.F32 R97, -RZ, R0.reuse.H0_H0 ;  /* 0x20000000ff617230 */ /* 0x100fe40000004100 */
[----:B------:R-:W-:Y:S01]  /*61c0*/  HADD2.F32 R98, -RZ, R0.H1_H1 ;  /* 0x30000000ff627230 */ /* 0x000fe20000004100 */
[----:B------:R-:W-:Y:S01]  /*61d0*/  F2FP.F16.E4M3.UNPACK_B R0, R146 ;  /* 0x00000092ff00723e */ /* 0x000fe200020006ff */
[----:B------:R-:W-:Y:S01]  /*61e0*/  HADD2.F32 R94, -RZ, R4.H1_H1 ;  /* 0x30000004ff5e7230 */ /* 0x000fe20000004100 */
[----:B------:R-:W-:Y:S01]  /*61f0*/  F2FP.F16.E4M3.UNPACK_B R4, R145.H1 ;  /* 0x00000091ff04723e */ /* 0x000fe200030006ff */
[--C-:B------:R-:W-:Y:S02]  /*6200*/  HADD2.F32 R95, -RZ, R3.reuse.H0_H0 ;  /* 0x20000003ff5f7230 */ /* 0x100fe40000004100 */
[--C-:B------:R-:W-:Y:S02]  /*6210*/  HADD2.F32 R103, -RZ, R0.reuse.H0_H0 ;  /* 0x20000000ff677230 */ /* 0x100fe40000004100 */
[----:B------:R-:W-:Y:S01]  /*6220*/  HADD2.F32 R104, -RZ, R0.H1_H1 ;  /* 0x30000000ff687230 */ /* 0x000fe20000004100 */
[----:B------:R-:W-:Y:S01]  /*6230*/  F2FP.F16.E4M3.UNPACK_B R0, R147 ;  /* 0x00000093ff00723e */ /* 0x000fe200020006ff */
[----:B------:R-:W-:Y:S01]  /*6240*/  HADD2.F32 R96, -RZ, R3.H1_H1 ;  /* 0x30000003ff607230 */ /* 0x000fe20000004100 */
[----:B------:R-:W-:Y:S01]  /*6250*/  F2FP.F16.E4M3.UNPACK_B R3, R145 ;  /* 0x00000091ff03723e */ /* 0x000fe200020006ff */
[--C-:B------:R-:W-:Y:S02]  /*6260*/  HADD2.F32 R101, -RZ, R4.reuse.H0_H0 ;  /* 0x20000004ff657230 */ /* 0x100fe40000004100 */
[----:B------:R-:W-:Y:S01]  /*6270*/  HADD2.F32 R102, -RZ, R4.H1_H1 ;  /* 0x30000004ff667230 */ /* 0x000fe20000004100 */
[----:B------:R-:W-:Y:S01]  /*6280*/  F2FP.F16.E4M3.UNPACK_B R4, R147.H1 ;  /* 0x00000093ff04723e */ /* 0x000fe200030006ff */
        /* <DEDUP_REMOVED lines=15> */
[--C-:B------:R-:W-:Y:S02]  /*6380*/  HADD2.F32 R117, -RZ, R4.reuse.H0_H0 ;  /* 0x20000004ff757230 */ /* 0x100fe40000004100 */
[----:B------:R-:W-:Y:S02]  /*6390*/  HADD2.F32 R118, -RZ, R4.H1_H1 ;  /* 0x30000004ff767230 */ /* 0x000fe40000004100 */
[--C-:B------:R-:W-:Y:S01]  /*63a0*/  HADD2.F32 R115, -RZ, R0.reuse.H0_H0 ;  /* 0x20000000ff737230 */ /* 0x100fe20000004100 */
[----:B------:R-:W1:Y:S01]  /*63b0*/  LDTM.x64 R4, tmem[UR4] ;  /* 0x00000004000479ee */ /* 0x000e620008340000 */
[----:B------:R-:W-:Y:S01]  /*63c0*/  HADD2.F32 R116, -RZ, R0.H1_H1 ;  /* 0x30000000ff747230 */ /* 0x000fe20000004100 */
[-C--:B------:R-:W-:Y:S01]  /*63d0*/  F2FP.F16.E4M3.UNPACK_B R0, R150.reuse.H1 ;  /* 0x00000096ff00723e */ /* 0x080fe200030006ff */
[--C-:B------:R-:W-:Y:S02]  /*63e0*/  HADD2.F32 R111, -RZ, R3.reuse.H0_H0 ;  /* 0x20000003ff6f7230 */ /* 0x100fe40000004100 */
[----:B------:R-:W-:Y:S01]  /*63f0*/  HADD2.F32 R112, -RZ, R3.H1_H1 ;  /* 0x30000003ff707230 */ /* 0x000fe20000004100 */
[----:B------:R-:W-:Y:S01]  /*6400*/  F2FP.F16.E4M3.UNPACK_B R3, R150 ;  /* 0x00000096ff03723e */ /* 0x000fe200020006ff */
[--C-:B------:R-:W-:Y:S02]  /*6410*/  HADD2.F32 R121, -RZ, R0.reuse.H0_H0 ;  /* 0x20000000ff797230 */ /* 0x100fe40000004100 */
[----:B------:R-:W-:Y:S01]  /*6420*/  HADD2.F32 R122, -RZ, R0.H1_H1 ;  /* 0x30000000ff7a7230 */ /* 0x000fe20000004100 */
[-C--:B------:R-:W-:Y:S01]  /*6430*/  F2FP.F16.E4M3.UNPACK_B R0, R152.reuse ;  /* 0x00000098ff00723e */ /* 0x080fe200020006ff */
[--C-:B------:R-:W-:Y:S02]  /*6440*/  HADD2.F32 R119, -RZ, R3.reuse.H0_H0 ;  /* 0x20000003ff777230 */ /* 0x100fe40000004100 */
[----:B------:R-:W-:Y:S01]  /*6450*/  HADD2.F32 R120, -RZ, R3.H1_H1 ;  /* 0x30000003ff787230 */ /* 0x000fe20000004100 */
[----:B------:R-:W-:Y:S01]  /*6460*/  F2FP.F16.E4M3.UNPACK_B R3, R151 ;  /* 0x00000097ff03723e */ /* 0x000fe200020006ff */
[--C-:B------:R-:W-:Y:S02]  /*6470*/  HADD2.F32 R127, -RZ, R0.reuse.H0_H0 ;  /* 0x20000000ff7f7230 */ /* 0x100fe40000004100 */
[----:B------:R-:W-:Y:S01]  /*6480*/  HADD2.F32 R128, -RZ, R0.H1_H1 ;  /* 0x30000000ff807230 */ /* 0x000fe20000004100 */
[----:B------:R-:W-:Y:S01]  /*6490*/  F2FP.F16.E4M3.UNPACK_B R0, R153 ;  /* 0x00000099ff00723e */ /* 0x000fe200020006ff */
        /* <DEDUP_REMOVED lines=9> */
[--C-:B------:R-:W-:Y:S02]  /*6530*/  HADD2.F32 R138, -RZ, R0.reuse.H1_H1 ;  /* 0x30000000ff8a7230 */ /* 0x100fe40000004100 */
[----:B------:R-:W-:Y:S02]  /*6540*/  HADD2.F32 R137, -RZ, R0.H0_H0 ;  /* 0x20000000ff897230 */ /* 0x000fe40000004100 */
[C-C-:B-1----:R-:W-:Y:S01]  /*6550*/  FFMA R0, R77.reuse, R4, R2.reuse ;  /* 0x000000044d007223 */ /* 0x142fe20000000002 */
[--C-:B------:R-:W-:Y:S02]  /*6560*/  HADD2.F32 R135, -RZ, R3.reuse.H0_H0 ;  /* 0x20000003ff877230 */ /* 0x100fe40000004100 */
[----:B------:R-:W-:Y:S02]  /*6570*/  HADD2.F32 R136, -RZ, R3.H1_H1 ;  /* 0x30000003ff887230 */ /* 0x000fe40000004100 */
[C-C-:B------:R-:W-:Y:S01]  /*6580*/  FFMA R3, R77.reuse, R5, R2.reuse ;  /* 0x000000054d037223 */ /* 0x140fe20000000002 */
        /* <DEDUP_REMOVED lines=60> */
[----:B------:R-:W-:Y:S01]  /*6950*/  F2FP.F16.E4M3.UNPACK_B R65, R155 ;  /* 0x0000009bff41723e */ /* 0x000fe200020006ff */
[C-C-:B------:R-:W-:Y:S01]  /*6960*/  FFMA R66, R77.reuse, R66, R2.reuse ;  /* 0x000000424d427223 */ /* 0x140fe20000000002 */
[----:B------:R-:W-:Y:S01]  /*6970*/  FFMA R67, R77, R67, R2 ;  /* 0x000000434d437223 */ /* 0x000fe20000000002 */
[C---:B------:R-:W-:Y:S01]  /*6980*/  FFMA R0, R79.reuse, R78, R0 ;  /* 0x0000004e4f007223 */ /* 0x040fe20000000000 */
[C---:B------:R-:W-:Y:S01]  /*6990*/  FFMA R3, R79.reuse, R80, R3 ;  /* 0x000000504f037223 */ /* 0x040fe20000000003 */
[----:B------:R-:W-:Y:S01]  /*69a0*/  F2FP.F16.E4M3.UNPACK_B R80, R155.H1 ;  /* 0x0000009bff50723e */ /* 0x000fe200030006ff */
[C---:B------:R-:W-:Y:S01]  /*69b0*/  FFMA R6, R79.reuse, R81, R6 ;  /* 0x000000514f067223 */ /* 0x040fe20000000006 */
[C---:B------:R-:W-:Y:S01]  /*69c0*/  FFMA R7, R79.reuse, R82, R7 ;  /* 0x000000524f077223 */ /* 0x040fe20000000007 */
[C---:B------:R-:W-:Y:S01]  /*69d0*/  FFMA R4, R79.reuse, R83, R4 ;  /* 0x000000534f047223 */ /* 0x040fe20000000004 */
[C---:B------:R-:W-:Y:S01]  /*69e0*/  FFMA R5, R79.reuse, R84, R5 ;  /* 0x000000544f057223 */ /* 0x040fe20000000005 */
[C---:B------:R-:W-:Y:S01]  /*69f0*/  FFMA R10, R79.reuse, R85, R10 ;  /* 0x000000554f0a7223 */ /* 0x040fe2000000000a */
[----:B------:R-:W-:Y:S01]  /*6a00*/  FFMA R11, R79, R86, R11 ;  /* 0x000000564f0b7223 */ /* 0x000fe2000000000b */
[----:B------:R-:W-:Y:S01]  /*6a10*/  F2FP.SATFINITE.RELU.E4M3.F32.PACK_AB_MERGE_C R6, R7, R6, RZ ;  /* 0x000000060706723e */ /* 0x000fe200048078ff */
[C---:B------:R-:W-:Y:S01]  /*6a20*/  FFMA R8, R79.reuse, R87, R8 ;  /* 0x000000574f087223 */ /* 0x040fe20000000008 */
[C---:B------:R-:W-:Y:S01]  /*6a30*/  FFMA R9, R79.reuse, R88, R9 ;  /* 0x000000584f097223 */ /* 0x040fe20000000009 */
[----:B------:R-:W-:Y:S01]  /*6a40*/  FFMA R14, R79, R89, R14 ;  /* 0x000000594f0e7223 */ /* 0x000fe2000000000e */
[----:B------:R-:W-:Y:S01]  /*6a50*/  F2FP.SATFINITE.RELU.E4M3.F32.PACK_AB_MERGE_C R10, R11, R10, RZ ;  /* 0x0000000a0b0a723e */ /* 0x000fe200048078ff */
[----:B------:R-:W-:Y:S01]  /*6a60*/  FFMA R15, R79, R90, R15 ;  /* 0x0000005a4f0f7223 */ /* 0x000fe2000000000f */
[----:B------:R-:W-:Y:S01]  /*6a70*/  F2FP.SATFINITE.RELU.E4M3.F32.PACK_AB_MERGE_C R84, R3, R0, R6 ;  /* 0x000000000354723e */ /* 0x000fe20004807806 */
[----:B------:R-:W-:Y:S01]  /*6a80*/  FFMA R12, R79, R91, R12 ;  /* 0x0000005b4f0c7223 */ /* 0x000fe2000000000c */
[----:B------:R-:W-:Y:S01]  /*6a90*/  F2FP.SATFINITE.RELU.E4M3.F32.PACK_AB_MERGE_C R85, R5, R4, R10 ;  /* 0x000000040555723e */ /* 0x000fe2000480780a */
[----:B------:R-:W-:Y:S01]  /*6aa0*/  FFMA R13, R79, R92, R13 ;  /* 0x0000005c4f0d7223 */ /* 0x000fe2000000000d */
[----:B------:R-:W-:Y:S01]  /*6ab0*/  F2FP.SATFINITE.RELU.E4M3.F32.PACK_AB_MERGE_C R14, R15, R14, RZ ;  /* 0x0000000e0f0e723e */ /* 0x000fe200048078ff */
[C---:B------:R-:W-:Y:S01]  /*6ac0*/  FFMA R18, R79.reuse, R93, R18 ;  /* 0x0000005d4f127223 */ /* 0x040fe20000000012 */
[----:B------:R-:W-:Y:S01]  /*6ad0*/  SHF.L.U32 R0, R176, 0x4, RZ ;  /* 0x00000004b0007819 */ /* 0x000fe200000006ff */
[----:B------:R-:W-:Y:S01]  /*6ae0*/  FFMA R19, R79, R94, R19 ;  /* 0x0000005e4f137223 */ /* 0x000fe20000000013 */
[----:B------:R-:W-:Y:S01]  /*6af0*/  F2FP.SATFINITE.RELU.E4M3.F32.PACK_AB_MERGE_C R86, R9, R8, R14 ;  /* 0x000000080956723e */ /* 0x000fe2000480780e */
[----:B------:R-:W-:Y:S01]  /*6b00*/  FFMA R16, R79, R95, R16 ;  /* 0x0000005f4f107223 */ /* 0x000fe20000000010 */
[----:B------:R-:W-:Y:S01]  /*6b10*/  SHF.L.U32 R4, R175, 0x4, RZ ;  /* 0x00000004af047819 */ /* 0x000fe200000006ff */
[----:B------:R-:W-:Y:S01]  /*6b20*/  FFMA R17, R79, R96, R17 ;  /* 0x000000604f117223 */ /* 0x000fe20000000011 */
[----:B------:R-:W-:Y:S01]  /*6b30*/  F2FP.SATFINITE.RELU.E4M3.F32.PACK_AB_MERGE_C R18, R19, R18, RZ ;  /* 0x000000121312723e */ /* 0x000fe200048078ff */
[C---:B------:R-:W-:Y:S01]  /*6b40*/  FFMA R22, R79.reuse, R97, R22 ;  /* 0x000000614f167223 */ /* 0x040fe20000000016 */
[----:B------:R-:W-:Y:S01]  /*6b50*/  IADD3 R194, PT, PT, R186, R4, RZ ;  /* 0x00000004bac27210 */ /* 0x000fe20007ffe0ff */
[----:B------:R-:W-:Y:S01]  /*6b60*/  FFMA R23, R79, R98, R23 ;  /* 0x000000624f177223 */ /* 0x000fe20000000017 */
[----:B------:R-:W-:Y:S01]  /*6b70*/  F2FP.SATFINITE.RELU.E4M3.F32.PACK_AB_MERGE_C R87, R13, R12, R18 ;  /* 0x0000000c0d57723e */ /* 0x000fe20004807812 */
[C---:B------:R-:W-:Y:S01]  /*6b80*/  FFMA R20, R79.reuse, R99, R20 ;  /* 0x000000634f147223 */ /* 0x040fe20000000014 */
[----:B------:R-:W-:Y:S01]  /*6b90*/  SHF.L.U32 R3, R184, 0x4, RZ ;  /* 0x00000004b8037819 */ /* 0x000fe200000006ff */
[----:B------:R-:W-:Y:S01]  /*6ba0*/  FFMA R21, R79, R100, R21 ;  /* 0x000000644f157223 */ /* 0x000fe20000000015 */
[----:B------:R-:W-:Y:S01]  /*6bb0*/  F2FP.SATFINITE.RELU.E4M3.F32.PACK_AB_MERGE_C R22, R23, R22, RZ ;  /* 0x000000161716723e */ /* 0x000fe200048078ff */
[----:B------:R-:W-:Y:S01]  /*6bc0*/  FFMA R26, R79, R101, R26 ;  /* 0x000000654f1a7223 */ /* 0x000fe2000000001a */
[----:B------:R-:W-:Y:S01]  /*6bd0*/  LEA R5, R181, UR49, 0x3 ;  /* 0x00000031b5057c11 */ /* 0x000fe2000f8e18ff */
[----:B------:R-:W-:Y:S01]  /*6be0*/  FFMA R27, R79, R102, R27 ;  /* 0x000000664f1b7223 */ /* 0x000fe2000000001b */
[----:B------:R-:W-:Y:S01]  /*6bf0*/  F2FP.SATFINITE.RELU.E4M3.F32.PACK_AB_MERGE_C R16, R17, R16, R22 ;  /* 0x000000101110723e */ /* 0x000fe20004807816 */
[C---:B------:R-:W-:Y:S01]  /*6c00*/  FFMA R24, R79.reuse, R103, R24 ;  /* 0x000000674f187223 */ /* 0x040fe20000000018 */
[----:B------:R-:W-:Y:S01]  /*6c10*/  @!P6 SHF.L.U32 R6, R180, 0x1f, RZ ;  /* 0x0000001fb406e819 */ /* 0x000fe200000006ff */
[----:B------:R-:W-:Y:S01]  /*6c20*/  FFMA R25, R79, R104, R25 ;  /* 0x000000684f197223 */ /* 0x000fe20000000019 */
[----:B------:R-:W-:Y:S01]  /*6c30*/  F2FP.SATFINITE.RELU.E4M3.F32.PACK_AB_MERGE_C R17, R27, R26, RZ ;  /* 0x0000001a1b11723e */ /* 0x000fe200048078ff */
[C---:B------:R-:W-:Y:S01]  /*6c40*/  FFMA R30, R79.reuse, R105, R30 ;  /* 0x000000694f1e7223 */ /* 0x040fe2000000001e */
[C---:B------:R-:W-:Y:S01]  /*6c50*/  FFMA R31, R79.reuse, R106, R31 ;  /* 0x0000006a4f1f7223 */ /* 0x040fe2000000001f */
[----:B------:R-:W-:Y:S01]  /*6c60*/  FFMA R28, R79, R107, R28 ;  /* 0x0000006b4f1c7223 */ /* 0x000fe2000000001c */
[----:B------:R-:W-:Y:S01]  /*6c70*/  F2FP.SATFINITE.RELU.E4M3.F32.PACK_AB_MERGE_C R17, R21, R20, R17 ;  /* 0x000000141511723e */ /* 0x000fe20004807811 */
[----:B------:R1:W-:Y:S01]  /*6c80*/  STS.128 [R171+UR49+0x4200], R84 ;  /* 0x00420054ab007988 */ /* 0x0003e20008000c31 */
[----:B------:R-:W-:Y:S01]  /*6c90*/  FFMA R29, R79, R108, R29 ;  /* 0x0000006c4f1d7223 */ /* 0x000fe2000000001d */
[----:B------:R-:W-:Y:S01]  /*6ca0*/  F2FP.SATFINITE.RELU.E4M3.F32.PACK_AB_MERGE_C R18, R31, R30, RZ ;  /* 0x0000001e1f12723e */ /* 0x000fe200048078ff */
[C---:B------:R-:W-:Y:S01]  /*6cb0*/  FFMA R34, R79.reuse, R109, R34 ;  /* 0x0000006d4f227223 */ /* 0x040fe20000000022 */
[C---:B------:R-:W-:Y:S01]  /*6cc0*/  FFMA R35, R79.reuse, R110, R35 ;  /* 0x0000006e4f237223 */ /* 0x040fe20000000023 */
[----:B------:R-:W-:Y:S01]  /*6cd0*/  FFMA R32, R79, R111, R32 ;  /* 0x0000006f4f207223 */ /* 0x000fe20000000020 */
[----:B------:R-:W-:Y:S01]  /*6ce0*/  F2FP.SATFINITE.RELU.E4M3.F32.PACK_AB_MERGE_C R18, R25, R24, R18 ;  /* 0x000000181912723e */ /* 0x000fe20004807812 */
[C---:B------:R-:W-:Y:S01]  /*6cf0*/  FFMA R33, R79.reuse, R112, R33 ;  /* 0x000000704f217223 */ /* 0x040fe20000000021 */
[----:B------:R-:W-:Y:S01]  /*6d00*/  FFMA R38, R79, R113, R38 ;  /* 0x000000714f267223 */ /* 0x000fe20000000026 */
[----:B------:R-:W-:Y:S01]  /*6d10*/  F2FP.SATFINITE.RELU.E4M3.F32.PACK_AB_MERGE_C R19, R35, R34, RZ ;  /* 0x000000222313723e */ /* 0x000fe200048078ff */
[C---:B------:R-:W-:Y:S01]  /*6d20*/  FFMA R39, R79.reuse, R114, R39 ;  /* 0x000000724f277223 */ /* 0x040fe20000000027 */
[C---:B------:R-:W-:Y:S01]  /*6d30*/  FFMA R36, R79.reuse, R115, R36 ;  /* 0x000000734f247223 */ /* 0x040fe20000000024 */
[----:B------:R-:W-:Y:S01]  /*6d40*/  FFMA R37, R79, R116, R37 ;  /* 0x000000744f257223 */ /* 0x000fe20000000025 */
[----:B------:R-:W-:Y:S01]  /*6d50*/  F2FP.SATFINITE.RELU.E4M3.F32.PACK_AB_MERGE_C R19, R29, R28, R19 ;  /* 0x0000001c1d13723e */ /* 0x000fe20004807813 */
[C---:B------:R-:W-:Y:S01]  /*6d60*/  FFMA R42, R79.reuse, R117, R42 ;  /* 0x000000754f2a7223 */ /* 0x040fe2000000002a */
[C---:B------:R-:W-:Y:S01]  /*6d70*/  FFMA R43, R79.reuse, R118, R43 ;  /* 0x000000764f2b7223 */ /* 0x040fe2000000002b */
[C---:B------:R-:W-:Y:S01]  /*6d80*/  FFMA R40, R79.reuse, R119, R40 ;  /* 0x000000774f287223 */ /* 0x040fe20000000028 */
[C---:B------:R-:W-:Y:S01]  /*6d90*/  FFMA R41, R79.reuse, R120, R41 ;  /* 0x000000784f297223 */ /* 0x040fe20000000029 */
[--C-:B------:R-:W-:Y:S02]  /*6da0*/  HADD2.F32 R125, -RZ, R126.reuse.H0_H0 ;  /* 0x2000007eff7d7230 */ /* 0x100fe40000004100 */
[C---:B------:R-:W-:Y:S01]  /*6db0*/  FFMA R46, R79.reuse, R121, R46 ;  /* 0x000000794f2e7223 */ /* 0x040fe2000000002e */
[----:B------:R-:W-:Y:S02]  /*6dc0*/  HADD2.F32 R126, -RZ, R126.H1_H1 ;  /* 0x3000007eff7e7230 */ /* 0x000fe40000004100 */
[C---:B------:R-:W-:Y:S01]  /*6dd0*/  FFMA R47, R79.reuse, R122, R47 ;  /* 0x0000007a4f2f7223 */ /* 0x040fe2000000002f */
[C---:B------:R-:W-:Y:S01]  /*6de0*/  FFMA R44, R79.reuse, R123, R44 ;  /* 0x0000007b4f2c7223 */ /* 0x040fe2000000002c */
[C---:B------:R-:W-:Y:S01]  /*6df0*/  FFMA R45, R79.reuse, R124, R45 ;  /* 0x0000007c4f2d7223 */ /* 0x040fe2000000002d */
        /* <DEDUP_REMOVED lines=14> */
[C---:B------:R-:W-:Y:S01]  /*6ee0*/  FFMA R62, R79.reuse, R137, R62 ;  /* 0x000000894f3e7223 */ /* 0x040fe2000000003e */
[----:B------:R-:W-:Y:S01]  /*6ef0*/  FFMA R63, R79, R138, R63 ;  /* 0x0000008a4f3f7223 */ /* 0x000fe2000000003f */
[--C-:B------:R-:W-:Y:S01]  /*6f00*/  HADD2.F32 R64, -RZ, R65.reuse.H0_H0 ;  /* 0x20000041ff407230 */ /* 0x100fe20000004100 */
[----:B------:R-:W-:Y:S01]  /*6f10*/  IADD3 R138, PT, PT, R186, R0, RZ ;  /* 0x00000000ba8a7210 */ /* 0x000fe20007ffe0ff */
[----:B------:R-:W-:Y:S01]  /*6f20*/  HADD2.F32 R65, -RZ, R65.H1_H1 ;  /* 0x30000041ff417230 */ /* 0x000fe20000004100 */
[----:B------:R-:W-:Y:S01]  /*6f30*/  F2FP.SATFINITE.RELU.E4M3.F32.PACK_AB_MERGE_C R38, R39, R38, RZ ;  /* 0x000000262726723e */ /* 0x000fe200048078ff */
[--C-:B------:R-:W-:Y:S01]  /*6f40*/  HADD2.F32 R78, -RZ, R80.reuse.H0_H0 ;  /* 0x20000050ff4e7230 */ /* 0x100fe20000004100 */
[----:B------:R-:W-:Y:S01]  /*6f50*/  F2FP.SATFINITE.RELU.E4M3.F32.PACK_AB_MERGE_C R42, R43, R42, RZ ;  /* 0x0000002a2b2a723e */ /* 0x000fe200048078ff */
[----:B------:R1:W-:Y:S01]  /*6f60*/  STS.128 [R138+0x4010], R16 ;  /* 0x004010108a007388 */ /* 0x0003e20000000c00 */
[----:B------:R-:W-:Y:S01]  /*6f70*/  F2FP.SATFINITE.RELU.E4M3.F32.PACK_AB_MERGE_C R34, R47, R46, RZ ;  /* 0x0000002e2f22723e */ /* 0x000fe200048078ff */
[----:B------:R-:W-:Y:S01]  /*6f80*/  HADD2.F32 R80, -RZ, R80.H1_H1 ;  /* 0x30000050ff507230 */ /* 0x000fe20000004100 */
[----:B------:R-:W-:Y:S01]  /*6f90*/  F2FP.SATFINITE.RELU.E4M3.F32.PACK_AB_MERGE_C R35, R51, R50, RZ ;  /* 0x000000323323723e */ /* 0x000fe200048078ff */
[C---:B------:R-:W-:Y:S01]  /*6fa0*/  FFMA R60, R79.reuse, R64, R60 ;  /* 0x000000404f3c7223 */ /* 0x040fe2000000003c */
[C---:B------:R-:W-:Y:S01]  /*6fb0*/  FFMA R61, R79.reuse, R65, R61 ;  /* 0x000000414f3d7223 */ /* 0x040fe2000000003d */
[----:B------:R-:W-:Y:S01]  /*6fc0*/  FFMA R66, R79, R78, R66 ;  /* 0x0000004e4f427223 */ /* 0x000fe20000000042 */
[----:B------:R-:W-:Y:S01]  /*6fd0*/  F2FP.SATFINITE.RELU.E4M3.F32.PACK_AB_MERGE_C R32, R33, R32, R38 ;  /* 0x000000202120723e */ /* 0x000fe20004807826 */
[----:B------:R-:W-:Y:S01]  /*6fe0*/  FFMA R67, R79, R80, R67 ;  /* 0x000000504f437223 */ /* 0x000fe20000000043 */
[----:B------:R-:W-:Y:S02]  /*6ff0*/  F2FP.SATFINITE.RELU.E4M3.F32.PACK_AB_MERGE_C R33, R37, R36, R42 ;  /* 0x000000242521723e */ /* 0x000fe4000480782a */
[----:B------:R-:W-:Y:S02]  /*7000*/  F2FP.SATFINITE.RELU.E4M3.F32.PACK_AB_MERGE_C R34, R41, R40, R34 ;  /* 0x000000282922723e */ /* 0x000fe40004807822 */
[----:B------:R-:W-:Y:S02]  /*7010*/  F2FP.SATFINITE.RELU.E4M3.F32.PACK_AB_MERGE_C R35, R45, R44, R35 ;  /* 0x0000002c2d23723e */ /* 0x000fe40004807823 */
[----:B------:R-:W-:Y:S02]  /*7020*/  F2FP.SATFINITE.RELU.E4M3.F32.PACK_AB_MERGE_C R54, R55, R54, RZ ;  /* 0x000000363736723e */ /* 0x000fe400048078ff */
[----:B------:R-:W-:Y:S01]  /*7030*/  F2FP.SATFINITE.RELU.E4M3.F32.PACK_AB_MERGE_C R58, R59, R58, RZ ;  /* 0x0000003a3b3a723e */ /* 0x000fe200048078ff */
[----:B------:R1:W-:Y:S01]  /*7040*/  STS.128 [R194+0x4020], R32 ;  /* 0x00402020c2007388 */ /* 0x0003e20000000c00 */
[----:B------:R-:W-:Y:S02]  /*7050*/  F2FP.SATFINITE.RELU.E4M3.F32.PACK_AB_MERGE_C R50, R63, R62, RZ ;  /* 0x0000003e3f32723e */ /* 0x000fe400048078ff */
[----:B------:R-:W-:Y:S02]  /*7060*/  F2FP.SATFINITE.RELU.E4M3.F32.PACK_AB_MERGE_C R51, R67, R66, RZ ;  /* 0x000000424333723e */ /* 0x000fe400048078ff */
[----:B------:R-:W-:Y:S02]  /*7070*/  F2FP.SATFINITE.RELU.E4M3.F32.PACK_AB_MERGE_C R48, R49, R48, R54 ;  /* 0x000000303130723e */ /* 0x000fe40004807836 */
[----:B------:R-:W-:Y:S02]  /*7080*/  F2FP.SATFINITE.RELU.E4M3.F32.PACK_AB_MERGE_C R49, R53, R52, R58 ;  /* 0x000000343531723e */ /* 0x000fe4000480783a */
[----:B------:R-:W-:Y:S02]  /*7090*/  F2FP.SATFINITE.RELU.E4M3.F32.PACK_AB_MERGE_C R50, R57, R56, R50 ;  /* 0x000000383932723e */ /* 0x000fe40004807832 */
[----:B------:R-:W-:Y:S02]  /*70a0*/  F2FP.SATFINITE.RELU.E4M3.F32.PACK_AB_MERGE_C R51, R61, R60, R51 ;  /* 0x0000003c3d33723e */ /* 0x000fe40004807833 */
[----:B------:R-:W-:Y:S05]  /*70b0*/  IADD3 R193, PT, PT, R3, R138, RZ ;  /* 0x0000008a03c17210 */ /* 0x000fea0007ffe0ff */
[----:B------:R1:W-:Y:S01]  /*70c0*/  STS.128 [R193+0x4010], R48 ;  /* 0x00401030c1007388 */ /* 0x0003e20000000c00 */
[----:B------:R-:W-:Y:S01]  /*70d0*/  @!PT LDS RZ, [RZ] ;  /* 0x00000000fffff984 */ /* 0x000fe20000000800 */
[----:B------:R-:W-:Y:S01]  /*70e0*/  @!PT LDS RZ, [RZ] ;  /* 0x00000000fffff984 */ /* 0x000fe20000000800 */
[----:B------:R-:W-:Y:S01]  /*70f0*/  @!PT LDS RZ, [RZ] ;  /* 0x00000000fffff984 */ /* 0x000fe20000000800 */
[----:B------:R-:W-:Y:S01]  /*7100*/  @!PT LDS RZ, [RZ] ;  /* 0x00000000fffff984 */ /* 0x000fe20000000800 */
[----:B------:R2:W-:Y:S07]  /*7110*/  MEMBAR.ALL.CTA ;  /* 0x0000000000007992 */ /* 0x0005ee0000008000 */
[----:B--2---:R-:W2:Y:S02]  /*7120*/  FENCE.VIEW.ASYNC.S ;  /* 0x00000000000073c6 */ /* 0x004ea40000000000 */
[----:B--2---:R-:W-:Y:S06]  /*7130*/  BAR.SYNC.DEFER_BLOCKING 0x1, 0x80 ;  /* 0x0042000000007b1d */ /* 0x004fec0000010000 */
[----:B------:R-:W-:Y:S05]  /*7140*/  @P0 BRA `(.L_x_107) ;  /* 0x0000000000280947 */ /* 0x000fea0003800000 */
[----:B------:R-:W-:Y:S02]  /*7150*/  UIADD3 UR4, UPT, UPT, UR49, 0x4200, URZ ;  /* 0x0000420031047890 */ /* 0x000fe4000fffe0ff */
[----:B------:R-:W-:Y:S01]  /*7160*/  UIADD3 UR6, UP0, UPT, UR52, 0x680, URZ ;  /* 0x0000068034067890 */ /* 0x000fe2000ff1e0ff */
[----:B------:R-:W-:Y:S03]  /*7170*/  UMOV UR43, UR36 ;  /* 0x00000024002b7c82 */ /* 0x000fe60008000000 */
[----:B------:R-:W-:Y:S01]  /*7180*/  MOV R189, UR4 ;  /* 0x0000000400bd7c02 */ /* 0x000fe20008000f00 */
[----:B------:R-:W-:Y:S03]  /*7190*/  UIADD3.X UR7, UPT, UPT, URZ, UR53, URZ, UP0, !UPT ;  /* 0x00000035ff077290 */ /* 0x000fe600087fe4ff */
[----:B------:R-:W-:Y:S11]  /*71a0*/  R2UR UR40, R189 ;  /* 0x00000000bd2872ca */ /* 0x000ff600000e0000 */
[----:B------:R-:W-:Y:S02]  /*71b0*/  @!UPT UIADD3 URZ, UPT, UPT, URZ, URZ, URZ ;  /* 0x000000fffffff290 */ /* 0x000fe4000fffe0ff */
[----:B------:R2:W-:Y:S01]  /*71c0*/  UTMASTG.3D [UR40], [UR6] ;  /* 0x00000028060073b5 */ /* 0x0005e20008010000 */
[----:B------:R0:W-:Y:S01]  /*71d0*/  UTMACMDFLUSH ;  /* 0x00000000000079b7 */ /* 0x0001e20000000000 */
[----:B--2---:R-:W-:Y:S04]  /*71e0*/  DEPBAR.LE SB0, 0x1 ;  /* 0x000080400000791a */ /* 0x004fe80000000000 */
.L_x_107:
[----:B------:R-:W-:Y:S05]  /*71f0*/  BSYNC.RECONVERGENT B0 ;  /* 0x0000000000007941 */ /* 0x000fea0003800200 */
.L_x_106:
[----:B------:R-:W-:Y:S06]  /*7200*/  BAR.SYNC.DEFER_BLOCKING 0x1, 0x80 ;  /* 0x0042000000007b1d */ /* 0x000fec0000010000 */
[----:B------:R-:W2:Y:S01]  /*7210*/  @!P6 SYNCS.PHASECHK.TRANS64.TRYWAIT P0, [R5+URZ+0xc0], R6 ;  /* 0x0000c0060500e5a7 */ /* 0x000ea200080011ff */
[----:B------:R-:W-:Y:S01]  /*7220*/  BSSY B1, `(.L_x_108) ;  /* 0x0000023000017945 */ /* 0x000fe20003800000 */
[----:B--2---:R-:W-:Y:S03]  /*7230*/  @!P6 SEL R196, RZ, 0x1, !P0 ;  /* 0x00000001ffc4e807 */ /* 0x004fe60004000000 */
[----:B------:R-:W-:Y:S05]  /*7240*/  @P6 BRA `(.L_x_109) ;  /* 0x0000000000806947 */ /* 0x000fea0003800000 */
[----:B------:R-:W-:Y:S01]  /*7250*/  ISETP.NE.AND P1, PT, R197, RZ, PT ;  /* 0x000000ffc500720c */ /* 0x000fe20003f25270 */
[----:B------:R-:W-:Y:S01]  /*7260*/  BSSY B0, `(.L_x_110) ;  /* 0x000000a000007945 */ /* 0x000fe20003800000 */
[----:B------:R-:W-:Y:S11]  /*7270*/  ISETP.NE.AND P0, PT, R196, RZ, PT ;  /* 0x000000ffc400720c */ /* 0x000ff60003f05270 */
[----:B------:R-:W-:Y:S04]  /*7280*/  @P1 IMAD R6, R181, 0x2000, R186 ;  /* 0x00002000b5061824 */ /* 0x000fe800078e02ba */
[C---:B------:R-:W-:Y:S01]  /*7290*/  @P1 IMAD.IADD R0, R6.reuse, 0x1, R0 ;  /* 0x0000000106001824 */ /* 0x040fe200078e0200 */
[----:B------:R-:W-:Y:S03]  /*72a0*/  @P1 IADD3 R4, PT, PT, R6, R4, RZ ;  /* 0x0000000406041210 */ /* 0x000fe60007ffe0ff */
[----:B------:R-:W-:Y:S01]  /*72b0*/  @P1 IMAD.IADD R7, R3, 0x1, R0 ;  /* 0x0000000103071824 */ /* 0x000fe200078e0200 */
[----:B------:R-:W-:Y:S06]  /*72c0*/  @P0 BRA `(.L_x_111) ;  /* 0x00000000000c0947 */ /* 0x000fec0003800000 */
[----:B------:R-:W-:Y:S04]  /*72d0*/  SHF.L.U32 R3, R180, 0x1f, RZ ;  /* 0x0000001fb4037819 */ /* 0x000fe800000006ff */
[----:B------:R-:W2:Y:S02]  /*72e0*/  SYNCS.PHASECHK.TRANS64.TRYWAIT P0, [R5+URZ+0xc0], R3 ;  /* 0x0000c003050075a7 */ /* 0x000ea400080011ff */
[----:B--2---:R-:W-:Y:S05]  /*72f0*/  @!P0 BRA `(.L_x_112) ;  /* 0x0000002000788947 */ /* 0x004fea0003800000 */
.L_x_111:
[----:B------:R-:W-:Y:S05]  /*7300*/  BSYNC B0 ;  /* 0x0000000000007941 */ /* 0x000fea0003800000 */
.L_x_110:
[----:B------:R-:W-:Y:S01]  /*7310*/  ISETP.NE.AND P0, PT, R197, RZ, PT ;  /* 0x000000ffc500720c */ /* 0x000fe20003f05270 */
[----:B--2---:R-:W-:Y:S02]  /*7320*/  VIADD R5, R5, 0xd0 ;  /* 0x000000d005057836 */ /* 0x004fe40000000000 */
[----:B------:R-:W-:Y:S10]  /*7330*/  VIADD R181, R181, 0x1 ;  /* 0x00000001b5b57836 */ /* 0x000ff40000000000 */
[----:B------:R2:W3:Y:S04]  /*7340*/  @P0 LDS.128 R144, [R0+0x10] ;  /* 0x0000100000900984 */ /* 0x0004e80000000c00 */
[----:B------:R4:W1:Y:S04]  /*7350*/  @P0 LDS.128 R140, [R6] ;  /* 0x00000000068c0984 */ /* 0x0008680000000c00 */
        /* <DEDUP_REMOVED lines=10> */
[----:B--2---:R-:W-:Y:S05]  /*7400*/  IMAD.U32 R0, RZ, RZ, UR37 ;  /* 0x00000025ff007e24 */ /* 0x004fea000f8e00ff */
[----:B------:R-:W-:Y:S04]  /*7410*/  PRMT R0, R0, 0x654, R5 ;  /* 0x0000065400007816 */ /* 0x000fe80000000005 */
[----:B-----5:R2:W-:Y:S02]  /*7420*/  SYNCS.ARRIVE.TRANS64.RED.A1T0 RZ, [R0+URZ], RZ ;  /* 0x000000ff00ff79a7 */ /* 0x0205e400081004ff */
[----:B--2---:R-:W-:Y:S04]  /*7430*/  SEL R0, RZ, 0x1, P0 ;  /* 0x00000001ff007807 */ /* 0x004fe80000000000 */
[----:B-1-34-:R-:W-:Y:S02]  /*7440*/  LOP3.LUT R180, R180, R0, RZ, 0x3c, !PT ;  /* 0x00000000b4b47212 */ /* 0x01afe400078e3cff */
.L_x_109:
[----:B------:R-:W-:Y:S05]  /*7450*/  BSYNC B1 ;  /* 0x0000000000017941 */ /* 0x000fea0003800000 */
.L_x_108:
[----:B------:R-:W-:Y:S05]  /*7460*/  VIADD R0, R157, 0x40 ;  /* 0x000000409d007836 */ /* 0x000fea0000000000 */
[----:B------:R-:W-:Y:S04]  /*7470*/  SHF.R.U32.HI R0, RZ, 0x15, R0 ;  /* 0x00000015ff007819 */ /* 0x000fe80000011600 */
[----:B------:R-:W-:Y:S11]  /*7480*/  LOP3.LUT P0, RZ, R0, 0x3, R172, 0x48, !PT ;  /* 0x0000000300ff7812 */ /* 0x000ff600078048ac */
[----:B------:R-:W-:Y:S02]  /*7490*/  @!UPT UIADD3 URZ, UPT, UPT, URZ, URZ, URZ ;  /* 0x000000fffffff290 */ /* 0x000fe4000fffe0ff */
[----:B------:R-:W-:Y:S05]  /*74a0*/  @!P0 BRA `(.L_x_113) ;  /* 0x0000000000408947 */ /* 0x000fea0003800000 */
[----:B------:R-:W2:Y:S01]  /*74b0*/  LDCU.64 UR8, c[0x4][0x70] ;  /* 0x01000e00ff0877ac */ /* 0x000ea20008000a00 */
[----:B------:R-:W-:Y:S01]  /*74c0*/  MOV R15, 0x0 ;  /* 0x00000000000f7802 */ /* 0x000fe20000000f00 */
[----:B------:R-:W-:Y:S02]  /*74d0*/  HFMA2 R12, -RZ, RZ, 0, 5.9604644775390625e-08 ;  /* 0x00000001ff0c7431 */ /* 0x000fe400000001ff */
[----:B------:R-:W-:Y:S02]  /*74e0*/  IMAD.MOV.U32 R8, RZ, RZ, 0x192 ;  /* 0x00000192ff087424 */ /* 0x000fe400078e00ff */
[----:B------:R-:W-:Y:S01]  /*74f0*/  IMAD.MOV.U32 R13, RZ, RZ, RZ ;  /* 0x000000ffff0d7224 */ /* 0x000fe200078e00ff */
[----:B------:R-:W3:Y:S01]  /*7500*/  LDCU.64 UR6, c[0x4][0x78] ;  /* 0x01000f00ff0677ac */ /* 0x000ee20008000a00 */
[----:B------:R-:W4:Y:S01]  /*7510*/  LDC.64 R14, c[0x4][R15] ;  /* 0x010000000f0e7b82 */ /* 0x000f220000000a00 */
[----:B------:R-:W5:Y:S01]  /*7520*/  LDCU.64 UR4, c[0x4][0x10] ;  /* 0x01000200ff0477ac */ /* 0x000f620008000a00 */
[----:B--2---:R-:W-:Y:S01]  /*7530*/  MOV R5, UR9 ;  /* 0x0000000900057c02 */ /* 0x004fe20008000f00 */
[----:B------:R-:W-:Y:S01]  /*7540*/  IMAD.U32 R4, RZ, RZ, UR8 ;  /* 0x00000008ff047e24 */ /* 0x000fe2000f8e00ff */
[----:B---3--:R-:W-:Y:S01]  /*7550*/  MOV R7, UR7 ;  /* 0x0000000700077c02 */ /* 0x008fe20008000f00 */
[----:B------:R-:W-:Y:S01]  /*7560*/  IMAD.U32 R6, RZ, RZ, UR6 ;  /* 0x00000006ff067e24 */ /* 0x000fe2000f8e00ff */
[----:B-----5:R-:W-:Y:S01]  /*7570*/  MOV R11, UR5 ;  /* 0x00000005000b7c02 */ /* 0x020fe20008000f00 */
[----:B------:R-:W-:Y:S02]  /*7580*/  IMAD.U32 R10, RZ, RZ, UR4 ;  /* 0x00000004ff0a7e24 */ /* 0x000fe4000f8e00ff */
[----:B------:R-:W-:Y:S07]  /*7590*/  LEPC R20, `(.L_x_113) ;  /* 0x000000001014794e */ /* 0x000fee0000000000 */
[----:B-1--4-:R-:W-:Y:S05]  /*75a0*/  CALL.ABS.NOINC R14 ;  /* 0x000000000e007343 */ /* 0x012fea0003c00000 */
.L_x_113:
[----:B------:R-:W-:Y:S01]  /*75b0*/  ISETP.NE.AND P0, PT, R190, RZ, PT ;  /* 0x000000ffbe00720c */ /* 0x000fe20003f05270 */
[----:B------:R-:W-:Y:S05]  /*75c0*/  WARPSYNC.ALL ;  /* 0x0000000000007948 */ /* 0x000fea0003800000 */
[----:B------:R-:W-:Y:S01]  /*75d0*/  R2UR UR4, R157 ;  /* 0x000000009d0472ca */ /* 0x000fe200000e0000 */
[----:B------:R-:W-:Y:S01]  /*75e0*/  BSSY.RECONVERGENT B0, `(.L_x_114) ;  /* 0x000011d000007945 */ /* 0x000fe20003800200 */
[----:B------:R-:W-:Y:S02]  /*75f0*/  F2FP.F16.E4M3.UNPACK_B R12, R140 ;  /* 0x0000008cff0c723e */ /* 0x000fe400020006ff */
[----:B------:R-:W-:Y:S02]  /*7600*/  F2FP.F16.E4M3.UNPACK_B R11, R141 ;  /* 0x0000008dff0b723e */ /* 0x000fe400020006ff */
[----:B------:R-:W-:Y:S01]  /*7610*/  F2FP.F16.E4M3.UNPACK_B R10, R142 ;  /* 0x0000008eff0a723e */ /* 0x000fe200020006ff */
[--C-:B------:R-:W-:Y:S01]  /*7620*/  HADD2.F32 R78, -RZ, R12.reuse.H0_H0 ;  /* 0x2000000cff4e7230 */ /* 0x100fe20000004100 */
[----:B------:R-:W-:Y:S01]  /*7630*/  F2FP.F16.E4M3.UNPACK_B R9, R143 ;  /* 0x0000008fff09723e */ /* 0x000fe200020006ff */
[----:B------:R-:W-:Y:S01]  /*7640*/  HADD2.F32 R80, -RZ, R12.H1_H1 ;  /* 0x3000000cff507230 */ /* 0x000fe20000004100 */
[----:B------:R-:W-:Y:S01]  /*7650*/  F2FP.F16.E4M3.UNPACK_B R8, R144 ;  /* 0x00000090ff08723e */ /* 0x000fe200020006ff */
[--C-:B------:R-:W-:Y:S01]  /*7660*/  HADD2.F32 R83, -RZ, R11.reuse.H0_H0 ;  /* 0x2000000bff537230 */ /* 0x100fe20000004100 */
[----:B------:R-:W-:Y:S01]  /*7670*/  F2FP.F16.E4M3.UNPACK_B R7, R145 ;  /* 0x00000091ff07723e */ /* 0x000fe200020006ff */
[----:B-1----:R-:W-:Y:S01]  /*7680*/  HADD2.F32 R84, -RZ, R11.H1_H1 ;  /* 0x3000000bff547230 */ /* 0x002fe20000004100 */
[----:B------:R-:W-:Y:S01]  /*7690*/  F2FP.F16.E4M3.UNPACK_B R6, R146 ;  /* 0x00000092ff06723e */ /* 0x000fe200020006ff */
[--C-:B------:R-:W-:Y:S01]  /*76a0*/  HADD2.F32 R87, -RZ, R10.reuse.H0_H0 ;  /* 0x2000000aff577230 */ /* 0x100fe20000004100 */
[----:B------:R-:W-:Y:S01]  /*76b0*/  F2FP.F16.E4M3.UNPACK_B R5, R147 ;  /* 0x00000093ff05723e */ /* 0x000fe200020006ff */
[----:B------:R-:W-:Y:S01]  /*76c0*/  HADD2.F32 R88, -RZ, R10.H1_H1 ;  /* 0x3000000aff587230 */ /* 0x000fe20000004100 */
[----:B------:R-:W-:Y:S01]  /*76d0*/  F2FP.F16.E4M3.UNPACK_B R4, R148 ;  /* 0x00000094ff04723e */ /* 0x000fe200020006ff */
[--C-:B------:R-:W-:Y:S01]  /*76e0*/  HADD2.F32 R91, -RZ, R9.reuse.H0_H0 ;  /* 0x20000009ff5b7230 */ /* 0x100fe20000004100 */
[----:B------:R-:W-:Y:S01]  /*76f0*/  F2FP.F16.E4M3.UNPACK_B R0, R154 ;  /* 0x0000009aff00723e */ /* 0x000fe200020006ff */
[----:B------:R-:W-:Y:S01]  /*7700*/  HADD2.F32 R92, -RZ, R9.H1_H1 ;  /* 0x30000009ff5c7230 */ /* 0x000fe20000004100 */
[----:B------:R-:W-:Y:S01]  /*7710*/  F2FP.F16.E4M3.UNPACK_B R3, R153 ;  /* 0x00000099ff03723e */ /* 0x000fe200020006ff */
[--C-:B------:R-:W-:Y:S01]  /*7720*/  HADD2.F32 R95, -RZ, R8.reuse.H0_H0 ;  /* 0x20000008ff5f7230 */ /* 0x100fe20000004100 */
[----:B------:R-:W-:Y:S01]  /*7730*/  F2FP.F16.E4M3.UNPACK_B R140, R140.H1 ;  /* 0x0000008cff8c723e */ /* 0x000fe200030006ff */
[----:B------:R-:W-:Y:S01]  /*7740*/  HADD2.F32 R96, -RZ, R8.H1_H1 ;  /* 0x30000008ff607230 */ /* 0x000fe20000004100 */
[----:B------:R-:W-:Y:S01]  /*7750*/  F2FP.F16.E4M3.UNPACK_B R141, R141.H1 ;  /* 0x0000008dff8d723e */ /* 0x000fe200030006ff */
[--C-:B------:R-:W-:Y:S01]  /*7760*/  HADD2.F32 R99, -RZ, R7.reuse.H0_H0 ;  /* 0x20000007ff637230 */ /* 0x100fe20000004100 */
[----:B------:R-:W-:Y:S01]  /*7770*/  F2FP.F16.E4M3.UNPACK_B R142, R142.H1 ;  /* 0x0000008eff8e723e */ /* 0x000fe200030006ff */
[----:B------:R-:W-:Y:S01]  /*7780*/  HADD2.F32 R100, -RZ, R7.H1_H1 ;  /* 0x30000007ff647230 */ /* 0x000fe20000004100 */
[----:B------:R-:W-:Y:S01]  /*7790*/  F2FP.F16.E4M3.UNPACK_B R143, R143.H1 ;  /* 0x0000008fff8f723e */ /* 0x000fe200030006ff */
[--C-:B------:R-:W-:Y:S01]  /*77a0*/  HADD2.F32 R103, -RZ, R6.reuse.H0_H0 ;  /* 0x20000006ff677230 */ /* 0x100fe20000004100 */
[----:B------:R-:W-:Y:S01]  /*77b0*/  R2UR UR5, R195 ;  /* 0x00000000c30572ca */ /* 0x000fe200000e0000 */
[----:B------:R-:W-:Y:S01]  /*77c0*/  HADD2.F32 R104, -RZ, R6.H1_H1 ;  /* 0x30000006ff687230 */ /* 0x000fe20000004100 */
[----:B------:R-:W-:Y:S01]  /*77d0*/  F2FP.F16.E4M3.UNPACK_B R116, R149 ;  /* 0x00000095ff74723e */ /* 0x000fe200020006ff */
[--C-:B------:R-:W-:Y:S01]  /*77e0*/  HADD2.F32 R107, -RZ, R5.reuse.H0_H0 ;  /* 0x20000005ff6b7230 */ /* 0x100fe20000004100 */
[----:B------:R-:W-:Y:S01]  /*77f0*/  F2FP.F16.E4M3.UNPACK_B R120, R150 ;  /* 0x00000096ff78723e */ /* 0x000fe200020006ff */
[----:B------:R-:W-:Y:S01]  /*7800*/  HADD2.F32 R108, -RZ, R5.H1_H1 ;  /* 0x30000005ff6c7230 */ /* 0x000fe20000004100 */
[-C--:B------:R-:W-:Y:S01]  /*7810*/  F2FP.F16.E4M3.UNPACK_B R124, R151.reuse ;  /* 0x00000097ff7c723e */ /* 0x080fe200020006ff */
[--C-:B------:R-:W-:Y:S01]  /*7820*/  HADD2.F32 R111, -RZ, R4.reuse.H0_H0 ;  /* 0x20000004ff6f7230 */ /* 0x100fe20000004100 */
[----:B------:R-:W-:Y:S01]  /*7830*/  F2FP.F16.E4M3.UNPACK_B R151, R151.H1 ;  /* 0x00000097ff97723e */ /* 0x000fe200030006ff */
[----:B------:R-:W-:Y:S01]  /*7840*/  HADD2.F32 R112, -RZ, R4.H1_H1 ;  /* 0x30000004ff707230 */ /* 0x000fe20000004100 */
[----:B------:R-:W-:Y:S01]  /*7850*/  F2FP.F16.E4M3.UNPACK_B R128, R152 ;  /* 0x00000098ff80723e */ /* 0x000fe200020006ff */
[----:B------:R-:W1:Y:S01]  /*7860*/  LDTM.x64 R4, tmem[UR4+0x40] ;  /* 0x00004004000479ee */ /* 0x000e620008340000 */
[----:B------:R-:W-:Y:S01]  /*7870*/  NOP ;  /* 0x0000000000007918 */ /* 0x000fe20000000000 */
[--C-:B------:R-:W-:Y:S01]  /*7880*/  HADD2.F32 R81, -RZ, R140.reuse.H0_H0 ;  /* 0x2000008cff517230 */ /* 0x100fe20000004100 */
[----:B------:R-:W-:Y:S01]  /*7890*/  UIADD3 UR5, UPT, UPT, UR5, 0x130, URZ ;  /* 0x0000013005057890 */ /* 0x000fe2000fffe0ff */
[----:B------:R-:W-:Y:S01]  /*78a0*/  HADD2.F32 R82, -RZ, R140.H1_H1 ;  /* 0x3000008cff527230 */ /* 0x000fe20000004100 */
[----:B------:R-:W-:Y:S01]  /*78b0*/  F2FP.F16.E4M3.UNPACK_B R137, R155 ;  /* 0x0000009bff89723e */ /* 0x000fe200020006ff */
[--C-:B------:R-:W-:Y:S01]  /*78c0*/  HADD2.F32 R135, -RZ, R0.reuse.H0_H0 ;  /* 0x20000000ff877230 */ /* 0x100fe20000004100 */
[----:B------:R-:W-:Y:S01]  /*78d0*/  UPRMT UR5, UR37, 0x654, UR5 ;  /* 0x0000065425057896 */ /* 0x000fe20008000005 */
[----:B------:R-:W-:Y:S01]  /*78e0*/  HADD2.F32 R136, -RZ, R0.H1_H1 ;  /* 0x30000000ff887230 */ /* 0x000fe20000004100 */
[----:B------:R-:W-:Y:S01]  /*78f0*/  F2FP.F16.E4M3.UNPACK_B R144, R144.H1 ;  /* 0x00000090ff90723e */ /* 0x000fe200030006ff */
[--C-:B------:R-:W-:Y:S01]  /*7900*/  HADD2.F32 R131, -RZ, R3.reuse.H0_H0 ;  /* 0x20000003ff837230 */ /* 0x100fe20000004100 */
[----:B------:R-:W-:Y:S01]  /*7910*/  F2FP.F16.E4M3.UNPACK_B R145, R145.H1 ;  /* 0x00000091ff91723e */ /* 0x000fe200030006ff */
[----:B------:R-:W-:Y:S01]  /*7920*/  HADD2.F32 R132, -RZ, R3.H1_H1 ;  /* 0x30000003ff847230 */ /* 0x000fe20000004100 */
[----:B------:R-:W-:Y:S01]  /*7930*/  F2FP.F16.E4M3.UNPACK_B R146, R146.H1 ;  /* 0x00000092ff92723e */ /* 0x000fe200030006ff */
[--C-:B------:R-:W-:Y:S01]  /*7940*/  HADD2.F32 R115, -RZ, R116.reuse.H0_H0 ;  /* 0x20000074ff737230 */ /* 0x100fe20000004100 */
[----:B------:R-:W-:Y:S01]  /*7950*/  F2FP.F16.E4M3.UNPACK_B R147, R147.H1 ;  /* 0x00000093ff93723e */ /* 0x000fe200030006ff */
[----:B-1----:R-:W-:Y:S01]  /*7960*/  SYNCS.ARRIVE.TRANS64.RED.A1T0 RZ, [UR5], RZ ;  /* 0x000000ffffff79a7 */ /* 0x002fe20008100405 */
[----:B------:R-:W-:Y:S01]  /*7970*/  HADD2.F32 R116, -RZ, R116.H1_H1 ;  /* 0x30000074ff747230 */ /* 0x000fe20000004100 */
[----:B------:R-:W-:Y:S01]  /*7980*/  F2FP.F16.E4M3.UNPACK_B R148, R148.H1 ;  /* 0x00000094ff94723e */ /* 0x000fe200030006ff */
[--C-:B------:R-:W-:Y:S01]  /*7990*/  HADD2.F32 R119, -RZ, R120.reuse.H0_H0 ;  /* 0x20000078ff777230 */ /* 0x100fe20000004100 */
[----:B------:R-:W-:Y:S01]  /*79a0*/  F2FP.F16.E4M3.UNPACK_B R149, R149.H1 ;  /* 0x00000095ff95723e */ /* 0x000fe200030006ff */
[----:B------:R-:W-:Y:S01]  /*79b0*/  HADD2.F32 R120, -RZ, R120.H1_H1 ;  /* 0x30000078ff787230 */ /* 0x000fe20000004100 */
[----:B------:R-:W-:Y:S01]  /*79c0*/  F2FP.F16.E4M3.UNPACK_B R150, R150.H1 ;  /* 0x00000096ff96723e */ /* 0x000fe200030006ff */
[--C-:B------:R-:W-:Y:S02]  /*79d0*/  HADD2.F32 R123, -RZ, R124.reuse.H0_H0 ;  /* 0x2000007cff7b7230 */ /* 0x100fe40000004100 */
[C-C-:B------:R-:W-:Y:S01]  /*79e0*/  FFMA R4, R77.reuse, R4, R2.reuse ;  /* 0x000000044d047223 */ /* 0x140fe20000000002 */
[C-C-:B------:R-:W-:Y:S01]  /*79f0*/  FFMA R5, R77.reuse, R5, R2.reuse ;  /* 0x000000054d057223 */ /* 0x140fe20000000002 */
[C-C-:B------:R-:W-:Y:S01]  /*7a00*/  FFMA R6, R77.reuse, R6, R2.reuse ;  /* 0x000000064d067223 */ /* 0x140fe20000000002 */
[C-C-:B------:R-:W-:Y:S01]  /*7a10*/  FFMA R7, R77.reuse, R7, R2.reuse ;  /* 0x000000074d077223 */ /* 0x140fe20000000002 */
[C-C-:B------:R-:W-:Y:S01]  /*7a20*/  FFMA R8, R77.reuse, R8, R2.reuse ;  /* 0x000000084d087223 */ /* 0x140fe20000000002 */
[C-C-:B------:R-:W-:Y:S01]  /*7a30*/  FFMA R9, R77.reuse, R9, R2.reuse ;  /* 0x000000094d097223 */ /* 0x140fe20000000002 */
[----:B------:R-:W-:Y:S02]  /*7a40*/  HADD2.F32 R124, -RZ, R124.H1_H1 ;  /* 0x3000007cff7c7230 */ /* 0x000fe40000004100 */
[C-C-:B------:R-:W-:Y:S01]  /*7a50*/  FFMA R10, R77.reuse, R10, R2.reuse ;  /* 0x0000000a4d0a7223 */ /* 0x140fe20000000002 */
[----:B------:R-:W-:Y:S02]  /*7a60*/  HADD2.F32 R126, -RZ, R151.H1_H1 ;  /* 0x30000097ff7e7230 */ /* 0x000fe40000004100 */
[C-C-:B------:R-:W-:Y:S01]  /*7a70*/  FFMA R11, R77.reuse, R11, R2.reuse ;  /* 0x0000000b4d0b7223 */ /* 0x140fe20000000002 */
[C-C-:B------:R-:W-:Y:S01]  /*7a80*/  FFMA R12, R77.reuse, R12, R2.reuse ;  /* 0x0000000c4d0c7223 */ /* 0x140fe20000000002 */
[C-C-:B------:R-:W-:Y:S01]  /*7a90*/  FFMA R13, R77.reuse, R13, R2.reuse ;  /* 0x0000000d4d0d7223 */ /* 0x140fe20000000002 */
[--C-:B------:R-:W-:Y:S02]  /*7aa0*/  HADD2.F32 R127, -RZ, R128.reuse.H0_H0 ;  /* 0x20000080ff7f7230 */ /* 0x100fe40000004100 */
[C-C-:B------:R-:W-:Y:S01]  /*7ab0*/  FFMA R14, R77.reuse, R14, R2.reuse ;  /* 0x0000000e4d0e7223 */ /* 0x140fe20000000002 */
        /* <DEDUP_REMOVED lines=45> */
[----:B------:R-:W-:Y:S01]  /*7d90*/  F2FP.F16.E4M3.UNPACK_B R152, R152.H1 ;  /* 0x00000098ff98723e */ /* 0x000fe200030006ff */
        /* <DEDUP_REMOVED lines=10> */
[--C-:B------:R-:W-:Y:S01]  /*7e40*/  FFMA R66, R77, R66, R2.reuse ;  /* 0x000000424d427223 */ /* 0x100fe20000000002 */
[----:B------:R-:W-:Y:S01]  /*7e50*/  IADD3 R139, PT, PT, R139, 0x1, RZ ;  /* 0x000000018b8b7810 */ /* 0x000fe20007ffe0ff */
[----:B------:R-:W-:Y:S01]  /*7e60*/  FFMA R2, R77, R67, R2 ;  /* 0x000000434d027223 */ /* 0x000fe20000000002 */
        /* <DEDUP_REMOVED lines=8> */
[--C-:B------:R-:W-:Y:S02]  /*7ef0*/  HADD2.F32 R89, -RZ, R142.reuse.H0_H0 ;  /* 0x2000008eff597230 */ /* 0x100fe40000004100 */
[----:B------:R-:W-:Y:S01]  /*7f00*/  FFMA R10, R79, R85, R10 ;  /* 0x000000554f0a7223 */ /* 0x000fe2000000000a */
[----:B------:R-:W-:Y:S01]  /*7f10*/  F2FP.SATFINITE.RELU.E4M3.F32.PACK_AB_MERGE_C R80, R7, R6, RZ ;  /* 0x000000060750723e */ /* 0x000fe200048078ff */
[----:B------:R-:W-:Y:S02]  /*7f20*/  HADD2.F32 R90, -RZ, R142.H1_H1 ;  /* 0x3000008eff5a7230 */ /* 0x000fe40000004100 */
[C---:B------:R-:W-:Y:S01]  /*7f30*/  FFMA R11, R79.reuse, R86, R11 ;  /* 0x000000564f0b7223 */ /* 0x040fe2000000000b */
[----:B------:R-:W-:Y:S01]  /*7f40*/  FFMA R12, R79, R87, R12 ;  /* 0x000000574f0c7223 */ /* 0x000fe2000000000c */
[----:B------:R-:W-:Y:S01]  /*7f50*/  F2FP.SATFINITE.RELU.E4M3.F32.PACK_AB_MERGE_C R80, R5, R4, R80 ;  /* 0x000000040550723e */ /* 0x000fe20004807850 */
[----:B------:R-:W-:Y:S01]  /*7f60*/  FFMA R13, R79, R88, R13 ;  /* 0x000000584f0d7223 */ /* 0x000fe2000000000d */
[--C-:B------:R-:W-:Y:S01]  /*7f70*/  HADD2.F32 R93, -RZ, R143.reuse.H0_H0 ;  /* 0x2000008fff5d7230 */ /* 0x100fe20000004100 */
[----:B------:R-:W-:Y:S01]  /*7f80*/  F2FP.SATFINITE.RELU.E4M3.F32.PACK_AB_MERGE_C R10, R11, R10, RZ ;  /* 0x0000000a0b0a723e */ /* 0x000fe200048078ff */
[C---:B------:R-:W-:Y:S01]  /*7f90*/  FFMA R14, R79.reuse, R89, R14 ;  /* 0x000000594f0e7223 */ /* 0x040fe2000000000e */
[----:B------:R-:W-:Y:S02]  /*7fa0*/  HADD2.F32 R94, -RZ, R143.H1_H1 ;  /* 0x3000008fff5e7230 */ /* 0x000fe40000004100 */
[----:B------:R-:W-:Y:S01]  /*7fb0*/  FFMA R15, R79, R90, R15 ;  /* 0x0000005a4f0f7223 */ /* 0x000fe2000000000f */
[----:B------:R-:W-:Y:S01]  /*7fc0*/  F2FP.SATFINITE.RELU.E4M3.F32.PACK_AB_MERGE_C R81, R9, R8, R10 ;  /* 0x000000080951723e */ /* 0x000fe2000480780a */
[C---:B------:R-:W-:Y:S01]  /*7fd0*/  FFMA R16, R79.reuse, R91, R16 ;  /* 0x0000005b4f107223 */ /* 0x040fe20000000010 */
        /* <DEDUP_REMOVED lines=23> */
[----:B------:R1:W-:Y:S01]  /*8150*/  STS.128 [R171+UR49+0x6200], R80 ;  /* 0x00620050ab007988 */ /* 0x0003e20008000c31 */
[C---:B------:R-:W-:Y:S01]  /*8160*/  FFMA R24, R79.reuse, R103, R24 ;  /* 0x000000674f187223 */ /* 0x040fe20000000018 */
[----:B------:R-:W-:Y:S01]  /*8170*/  FFMA R25, R79, R104, R25 ;  /* 0x000000684f197223 */ /* 0x000fe20000000019 */
[----:B------:R-:W-:Y:S01]  /*8180*/  F2FP.SATFINITE.RELU.E4M3.F32.PACK_AB_MERGE_C R9, R27, R26, RZ ;  /* 0x0000001a1b09723e */ /* 0x000fe200048078ff */
[--C-:B------:R-:W-:Y:S02]  /*8190*/  HADD2.F32 R109, -RZ, R147.reuse.H0_H0 ;  /* 0x20000093ff6d7230 */ /* 0x100fe40000004100 */
[----:B------:R-:W-:Y:S01]  /*81a0*/  FFMA R30, R79, R105, R30 ;  /* 0x000000694f1e7223 */ /* 0x000fe2000000001e */
[----:B------:R-:W-:Y:S01]  /*81b0*/  HADD2.F32 R110, -RZ, R147.H1_H1 ;  /* 0x30000093ff6e7230 */ /* 0x000fe20000004100 */
[----:B------:R-:W-:Y:S01]  /*81c0*/  F2FP.SATFINITE.RELU.E4M3.F32.PACK_AB_MERGE_C R9, R21, R20, R9 ;  /* 0x000000141509723e */ /* 0x000fe20004807809 */
        /* <DEDUP_REMOVED lines=23> */
[----:B------:R-:W-:Y:S02]  /*8340*/  HADD2.F32 R125, -RZ, R151.H0_H0 ;  /* 0x20000097ff7d7230 */ /* 0x000fe40000004100 */
        /* <DEDUP_REMOVED lines=13> */
[----:B------:R-:W-:Y:S01]  /*8420*/  FFMA R55, R79, R130, R55 ;  /* 0x000000824f377223 */ /* 0x000fe20000000037 */
[----:B------:R-:W-:Y:S01]  /*8430*/  F2FP.SATFINITE.RELU.E4M3.F32.PACK_AB_MERGE_C R11, R35, R34, RZ ;  /* 0x00000022230b723e */ /* 0x000fe200048078ff */
[C---:B------:R-:W-:Y:S01]  /*8440*/  FFMA R52, R79.reuse, R131, R52 ;  /* 0x000000834f347223 */ /* 0x040fe20000000034 */
[C---:B------:R-:W-:Y:S01]  /*8450*/  FFMA R53, R79.reuse, R132, R53 ;  /* 0x000000844f357223 */ /* 0x040fe20000000035 */
[--C-:B------:R-:W-:Y:S02]  /*8460*/  HADD2.F32 R64, -RZ, R154.reuse.H0_H0 ;  /* 0x2000009aff407230 */ /* 0x100fe40000004100 */
[C---:B------:R-:W-:Y:S01]  /*8470*/  FFMA R58, R79.reuse, R133, R58 ;  /* 0x000000854f3a7223 */ /* 0x040fe2000000003a */
[----:B------:R-:W-:Y:S02]  /*8480*/  HADD2.F32 R65, -RZ, R154.H1_H1 ;  /* 0x3000009aff417230 */ /* 0x000fe40000004100 */
[----:B------:R-:W-:Y:S01]  /*8490*/  FFMA R59, R79, R134, R59 ;  /* 0x000000864f3b7223 */ /* 0x000fe2000000003b */
[--C-:B------:R-:W-:Y:S01]  /*84a0*/  HADD2.F32 R67, -RZ, R137.reuse.H0_H0 ;  /* 0x20000089ff437230 */ /* 0x100fe20000004100 */
[----:B------:R-:W-:Y:S01]  /*84b0*/  F2FP.SATFINITE.RELU.E4M3.F32.PACK_AB_MERGE_C R11, R29, R28, R11 ;  /* 0x0000001c1d0b723e */ /* 0x000fe2000480780b */
[C---:B------:R-:W-:Y:S01]  /*84c0*/  FFMA R56, R79.reuse, R135, R56 ;  /* 0x000000874f387223 */ /* 0x040fe20000000038 */
[----:B------:R-:W-:Y:S02]  /*84d0*/  HADD2.F32 R78, -RZ, R137.H1_H1 ;  /* 0x30000089ff4e7230 */ /* 0x000fe40000004100 */
[----:B------:R-:W-:Y:S01]  /*84e0*/  FFMA R57, R79, R136, R57 ;  /* 0x000000884f397223 */ /* 0x000fe20000000039 */
[--C-:B------:R-:W-:Y:S01]  /*84f0*/  HADD2.F32 R6, -RZ, R155.reuse.H0_H0 ;  /* 0x2000009bff067230 */ /* 0x100fe20000004100 */
[----:B------:R1:W-:Y:S01]  /*8500*/  STS.128 [R138+0x6010], R8 ;  /* 0x006010088a007388 */ /* 0x0003e20000000c00 */
[----:B------:R-:W-:Y:S01]  /*8510*/  F2FP.SATFINITE.RELU.E4M3.F32.PACK_AB_MERGE_C R38, R39, R38, RZ ;  /* 0x000000262726723e */ /* 0x000fe200048078ff */
[----:B------:R-:W-:Y:S01]  /*8520*/  FFMA R62, R79, R64, R62 ;  /* 0x000000404f3e7223 */ /* 0x000fe2000000003e */
[----:B------:R-:W-:Y:S01]  /*8530*/  F2FP.SATFINITE.RELU.E4M3.F32.PACK_AB_MERGE_C R42, R43, R42, RZ ;  /* 0x0000002a2b2a723e */ /* 0x000fe200048078ff */
[----:B------:R-:W-:Y:S02]  /*8540*/  HADD2.F32 R7, -RZ, R155.H1_H1 ;  /* 0x3000009bff077230 */ /* 0x000fe40000004100 */
[----:B------:R-:W-:Y:S01]  /*8550*/  FFMA R63, R79, R65, R63 ;  /* 0x000000414f3f7223 */ /* 0x000fe2000000003f */
[----:B------:R-:W-:Y:S01]  /*8560*/  F2FP.SATFINITE.RELU.E4M3.F32.PACK_AB_MERGE_C R34, R47, R46, RZ ;  /* 0x0000002e2f22723e */ /* 0x000fe200048078ff */
[----:B------:R-:W-:Y:S01]  /*8570*/  FFMA R60, R79, R67, R60 ;  /* 0x000000434f3c7223 */ /* 0x000fe2000000003c */
[----:B------:R-:W-:Y:S01]  /*8580*/  F2FP.SATFINITE.RELU.E4M3.F32.PACK_AB_MERGE_C R35, R51, R50, RZ ;  /* 0x000000323323723e */ /* 0x000fe200048078ff */
        /* <DEDUP_REMOVED lines=15> */
[----:B------:R-:W-:Y:S05]  /*8680*/  F2FP.SATFINITE.RELU.E4M3.F32.PACK_AB_MERGE_C R51, R61, R60, R2 ;  /* 0x0000003c3d33723e */ /* 0x000fea0004807802 */
        /* <DEDUP_REMOVED lines=9> */
[----:B------:R-:W-:Y:S02]  /*8720*/  UIADD3 UR8, UP0, UPT, UR52, 0x680, URZ ;  /* 0x0000068034087890 */ /* 0x000fe4000ff1e0ff */
[----:B------:R-:W-:Y:S02]  /*8730*/  UIADD3 UR5, UPT, UPT, UR41, 0x40, URZ ;  /* 0x0000004029057890 */ /* 0x000fe4000fffe0ff */
[----:B------:R-:W-:Y:S02]  /*8740*/  UIADD3 UR4, UPT, UPT, UR49, 0x6200, URZ ;  /* 0x0000620031047890 */ /* 0x000fe4000fffe0ff */
[----:B------:R-:W-:Y:S01]  /*8750*/  UIADD3.X UR9, UPT, UPT, URZ, UR53, URZ, UP0, !UPT ;  /* 0x00000035ff097290 */ /* 0x000fe200087fe4ff */
[----:B------:R-:W-:Y:S01]  /*8760*/  UMOV UR6, UR42 ;  /* 0x0000002a00067c82 */ /* 0x000fe20008000000 */
[----:B------:R-:W-:Y:S07]  /*8770*/  UMOV UR7, UR36 ;  /* 0x0000002400077c82 */ /* 0x000fee0008000000 */
[----:B------:R2:W-:Y:S01]  /*8780*/  UTMASTG.3D [UR4], [UR8] ;  /* 0x00000004080073b5 */ /* 0x0005e20008010000 */
[----:B------:R0:W-:Y:S01]  /*8790*/  UTMACMDFLUSH ;  /* 0x00000000000079b7 */ /* 0x0001e20000000000 */
[----:B--2---:R-:W-:Y:S04]  /*87a0*/  DEPBAR.LE SB0, 0x1 ;  /* 0x000080400000791a */ /* 0x004fe80000000000 */
.L_x_115:
[----:B------:R-:W-:Y:S05]  /*87b0*/  BSYNC.RECONVERGENT B0 ;  /* 0x0000000000007941 */ /* 0x000fea0003800200 */
.L_x_114:
[----:B------:R-:W-:Y:S01]  /*87c0*/  BAR.SYNC.DEFER_BLOCKING 0x1, 0x80 ;  /* 0x0042000000007b1d */ /* 0x000fe20000010000 */
[----:B------:R-:W-:Y:S01]  /*87d0*/  ISETP.NE.AND P2, PT, R191, RZ, PT ;  /* 0x000000ffbf00720c */ /* 0x000fe20003f45270 */
[----:B------:R-:W-:Y:S01]  /*87e0*/  IMAD.IADD R14, R75, 0x1, R168 ;  /* 0x000000014b0e7824 */ /* 0x000fe200078e02a8 */
[----:B------:R-:W-:Y:S01]  /*87f0*/  ISETP.NE.AND P0, PT, R192, 0x2, PT ;  /* 0x00000002c000780c */ /* 0x000fe20003f05270 */
[----:B------:R-:W-:Y:S01]  /*8800*/  IMAD.IADD R15, R76, 0x1, R169 ;  /* 0x000000014c0f7824 */ /* 0x000fe200078e02a9 */
[----:B------:R-:W-:Y:S02]  /*8810*/  ISETP.NE.AND P1, PT, R139, 0x4, PT ;  /* 0x000000048b00780c */ /* 0x000fe40003f25270 */
[----:B------:R-:W-:Y:S02]  /*8820*/  SEL R2, RZ, 0x1, P0 ;  /* 0x00000001ff027807 */ /* 0x000fe40000000000 */
[----:B------:R-:W-:Y:S02]  /*8830*/  SEL R0, RZ, 0x1, P1 ;  /* 0x00000001ff007807 */ /* 0x000fe40000800000 */
[----:B------:R-:W-:Y:S02]  /*8840*/  LOP3.LUT R182, R182, R2, RZ, 0x3c, !PT ;  /* 0x00000002b6b67212 */ /* 0x000fe400078e3cff */
[----:B------:R-:W-:Y:S02]  /*8850*/  LOP3.LUT R183, R183, R0, RZ, 0x3c, !PT ;  /* 0x00000000b7b77212 */ /* 0x000fe400078e3cff */
[----:B------:R-:W-:Y:S02]  /*8860*/  @P2 R2UR UR36, R179 ;  /* 0x00000000b32422ca */ /* 0x000fe400000e0000 */
[----:B------:R-:W-:Y:S02]  /*8870*/  SEL R192, R192, RZ, P0 ;  /* 0x000000ffc0c07207 */ /* 0x000fe40000000000 */
[----:B------:R-:W-:Y:S01]  /*8880*/  SEL R139, R139, RZ, P1 ;  /* 0x000000ff8b8b7207 */ /* 0x000fe20000800000 */
[----:B------:R-:W-:Y:S10]  /*8890*/  @P2 BRA `(.L_x_116) ;  /* 0xffffffc400402947 */ /* 0x000ff4000383ffff */
[----:B------:R-:W-:Y:S05]  /*88a0*/  EXIT ;  /* 0x000000000000794d */ /* 0x000fea0003800000 */
.L_x_20:
[----:B----4-:R4:W1:Y:S02]  /*88b0*/  SYNCS.PHASECHK.TRANS64.TRYWAIT P0, [R2+URZ+0x160], R3 ;  /* 0x00016003020075a7 */ /* 0x01086400080011ff */
[----:B-1----:R-:W-:Y:S05]  /*88c0*/  @!P0 NANOSLEEP.SYNCS 0x989680 ;  /* 0x009896800000895d */ /* 0x002fea0003900000 */
[----:B------:R-:W1:Y:S02]  /*88d0*/  @!P0 SYNCS.PHASECHK.TRANS64 P0, [R2+URZ+0x160], R3 ;  /* 0x00016003020085a7 */ /* 0x000e6400080010ff */
[----:B-1----:R-:W-:Y:S05]  /*88e0*/  @!P0 BRA `(.L_x_20) ;  /* 0xfffffffc00f08947 */ /* 0x002fea000383ffff */
[----:B------:R-:W-:Y:S05]  /*88f0*/  BRA `(.L_x_117) ;  /* 0xffffff8c00607947 */ /* 0x000fea000383ffff */
.L_x_23:
[----:B-1----:R-:W-:-:S07]  /*8900*/  MOV R2, UR33 ;  /* 0x0000002100027c02 */ /* 0x002fce0008000f00 */
.L_x_118:
[----:B-1----:R1:W4:Y:S02]  /*8910*/  SYNCS.PHASECHK.TRANS64.TRYWAIT P0, [R2+URZ+0x60], R4 ;  /* 0x00006004020075a7 */ /* 0x00232400080011ff */
[----:B----4-:R-:W-:Y:S05]  /*8920*/  @!P0 NANOSLEEP.SYNCS 0x989680 ;  /* 0x009896800000895d */ /* 0x010fea0003900000 */
[----:B------:R-:W4:Y:S02]  /*8930*/  @!P0 SYNCS.PHASECHK.TRANS64 P0, [R2+URZ+0x60], R4 ;  /* 0x00006004020085a7 */ /* 0x000f2400080010ff */
[----:B----4-:R-:W-:Y:S05]  /*8940*/  @!P0 BRA `(.L_x_118) ;  /* 0xfffffffc00f08947 */ /* 0x010fea000383ffff */
[----:B------:R-:W-:Y:S05]  /*8950*/  BRA `(.L_x_22) ;  /* 0xffffff8c00b07947 */ /* 0x000fea000383ffff */
.L_x_29:
[----:B-1----:R-:W-:-:S07]  /*8960*/  MOV R2, UR17 ;  /* 0x0000001100027c02 */ /* 0x002fce0008000f00 */
.L_x_119:
[----:B-1----:R1:W4:Y:S02]  /*8970*/  SYNCS.PHASECHK.TRANS64.TRYWAIT P0, [R2+URZ+0x60], R4 ;  /* 0x00006004020075a7 */ /* 0x00232400080011ff */
[----:B----4-:R-:W-:Y:S05]  /*8980*/  @!P0 NANOSLEEP.SYNCS 0x989680 ;  /* 0x009896800000895d */ /* 0x010fea0003900000 */
[----:B------:R-:W4:Y:S02]  /*8990*/  @!P0 SYNCS.PHASECHK.TRANS64 P0, [R2+URZ+0x60], R4 ;  /* 0x00006004020085a7 */ /* 0x000f2400080010ff */
[----:B----4-:R-:W-:Y:S05]  /*89a0*/  @!P0 BRA `(.L_x_119) ;  /* 0xfffffffc00f08947 */ /* 0x010fea000383ffff */
[----:B------:R-:W-:Y:S05]  /*89b0*/  BRA `(.L_x_28) ;  /* 0xffffff9000587947 */ /* 0x000fea000383ffff */
.L_x_33:
[----:B-1----:R1:W4:Y:S02]  /*89c0*/  SYNCS.PHASECHK.TRANS64.TRYWAIT P0, [R2+URZ+0xf0], R3 ;  /* 0x0000f003020075a7 */ /* 0x00232400080011ff */
[----:B----4-:R-:W-:Y:S05]  /*89d0*/  @!P0 NANOSLEEP.SYNCS 0x989680 ;  /* 0x009896800000895d */ /* 0x010fea0003900000 */
[----:B------:R-:W4:Y:S02]  /*89e0*/  @!P0 SYNCS.PHASECHK.TRANS64 P0, [R2+URZ+0xf0], R3 ;  /* 0x0000f003020085a7 */ /* 0x000f2400080010ff */
[----:B----4-:R-:W-:Y:S05]  /*89f0*/  @!P0 BRA `(.L_x_33) ;  /* 0xfffffffc00f08947 */ /* 0x010fea000383ffff */
[----:B------:R-:W-:Y:S05]  /*8a00*/  BRA `(.L_x_120) ;  /* 0xffffff9000e47947 */ /* 0x000fea000383ffff */
.L_x_37:
[----:B--2---:R-:W-:-:S07]  /*8a10*/  MOV R0, UR5 ;  /* 0x0000000500007c02 */ /* 0x004fce0008000f00 */
.L_x_121:
[----:B-1----:R1:W2:Y:S02]  /*8a20*/  SYNCS.PHASECHK.TRANS64.TRYWAIT P0, [R0+URZ], R2 ;  /* 0x00000002000075a7 */ /* 0x0022a400080011ff */
[----:B--2---:R-:W-:Y:S05]  /*8a30*/  @!P0 NANOSLEEP.SYNCS 0x989680 ;  /* 0x009896800000895d */ /* 0x004fea0003900000 */
[----:B------:R-:W2:Y:S02]  /*8a40*/  @!P0 SYNCS.PHASECHK.TRANS64 P0, [R0+URZ], R2 ;  /* 0x00000002000085a7 */ /* 0x000ea400080010ff */
[----:B--2---:R-:W-:Y:S05]  /*8a50*/  @!P0 BRA `(.L_x_121) ;  /* 0xfffffffc00f08947 */ /* 0x004fea000383ffff */
[----:B------:R-:W-:Y:S05]  /*8a60*/  BRA `(.L_x_122) ;  /* 0xffffff9800547947 */ /* 0x000fea000383ffff */
.L_x_38:
[----:B--2---:R-:W-:-:S07]  /*8a70*/  MOV R0, UR5 ;  /* 0x0000000500007c02 */ /* 0x004fce0008000f00 */
.L_x_123:
[----:B-1----:R1:W2:Y:S02]  /*8a80*/  SYNCS.PHASECHK.TRANS64.TRYWAIT P0, [R0+URZ], R3 ;  /* 0x00000003000075a7 */ /* 0x0022a400080011ff */
[----:B--2---:R-:W-:Y:S05]  /*8a90*/  @!P0 NANOSLEEP.SYNCS 0x989680 ;  /* 0x009896800000895d */ /* 0x004fea0003900000 */
[----:B------:R-:W2:Y:S02]  /*8aa0*/  @!P0 SYNCS.PHASECHK.TRANS64 P0, [R0+URZ], R3 ;  /* 0x00000003000085a7 */ /* 0x000ea400080010ff */
[----:B--2---:R-:W-:Y:S05]  /*8ab0*/  @!P0 BRA `(.L_x_123) ;  /* 0xfffffffc00f08947 */ /* 0x004fea000383ffff */
[----:B------:R-:W-:Y:S05]  /*8ac0*/  BRA `(.L_x_124) ;  /* 0xffffff9800607947 */ /* 0x000fea000383ffff */
.L_x_39:
[----:B--2---:R-:W-:-:S07]  /*8ad0*/  MOV R0, UR5 ;  /* 0x0000000500007c02 */ /* 0x004fce0008000f00 */
.L_x_125:
[----:B-1----:R1:W2:Y:S02]  /*8ae0*/  SYNCS.PHASECHK.TRANS64.TRYWAIT P0, [R0+URZ], R3 ;  /* 0x00000003000075a7 */ /* 0x0022a400080011ff */
[----:B--2---:R-:W-:Y:S05]  /*8af0*/  @!P0 NANOSLEEP.SYNCS 0x989680 ;  /* 0x009896800000895d */ /* 0x004fea0003900000 */
[----:B------:R-:W2:Y:S02]  /*8b00*/  @!P0 SYNCS.PHASECHK.TRANS64 P0, [R0+URZ], R3 ;  /* 0x00000003000085a7 */ /* 0x000ea400080010ff */
[----:B--2---:R-:W-:Y:S05]  /*8b10*/  @!P0 BRA `(.L_x_125) ;  /* 0xfffffffc00f08947 */ /* 0x004fea000383ffff */
[----:B------:R-:W-:Y:S05]  /*8b20*/  BRA `(.L_x_126) ;  /* 0xffffff98006c7947 */ /* 0x000fea000383ffff */
.L_x_40:
[----:B--2---:R-:W-:-:S07]  /*8b30*/  MOV R0, UR5 ;  /* 0x0000000500007c02 */ /* 0x004fce0008000f00 */
.L_x_127:
[----:B-1----:R1:W2:Y:S02]  /*8b40*/  SYNCS.PHASECHK.TRANS64.TRYWAIT P0, [R0+URZ], R3 ;  /* 0x00000003000075a7 */ /* 0x0022a400080011ff */
[----:B--2---:R-:W-:Y:S05]  /*8b50*/  @!P0 NANOSLEEP.SYNCS 0x989680 ;  /* 0x009896800000895d */ /* 0x004fea0003900000 */
[----:B------:R-:W2:Y:S02]  /*8b60*/  @!P0 SYNCS.PHASECHK.TRANS64 P0, [R0+URZ], R3 ;  /* 0x00000003000085a7 */ /* 0x000ea400080010ff */
[----:B--2---:R-:W-:Y:S05]  /*8b70*/  @!P0 BRA `(.L_x_127) ;  /* 0xfffffffc00f08947 */ /* 0x004fea000383ffff */
[----:B------:R-:W-:Y:S05]  /*8b80*/  BRA `(.L_x_128) ;  /* 0xffffff9800787947 */ /* 0x000fea000383ffff */
.L_x_41:
[----:B--2---:R-:W-:-:S07]  /*8b90*/  MOV R0, UR5 ;  /* 0x0000000500007c02 */ /* 0x004fce0008000f00 */
.L_x_129:
[----:B-1----:R1:W2:Y:S02]  /*8ba0*/  SYNCS.PHASECHK.TRANS64.TRYWAIT P0, [R0+URZ], R3 ;  /* 0x00000003000075a7 */ /* 0x0022a400080011ff */
[----:B--2---:R-:W-:Y:S05]  /*8bb0*/  @!P0 NANOSLEEP.SYNCS 0x989680 ;  /* 0x009896800000895d */ /* 0x004fea0003900000 */
[----:B------:R-:W2:Y:S02]  /*8bc0*/  @!P0 SYNCS.PHASECHK.TRANS64 P0, [R0+URZ], R3 ;  /* 0x00000003000085a7 */ /* 0x000ea400080010ff */
[----:B--2---:R-:W-:Y:S05]  /*8bd0*/  @!P0 BRA `(.L_x_129) ;  /* 0xfffffffc00f08947 */ /* 0x004fea000383ffff */
[----:B------:R-:W-:Y:S05]  /*8be0*/  BRA `(.L_x_130) ;  /* 0xffffff9800847947 */ /* 0x000fea000383ffff */
.L_x_42:
[----:B--2---:R-:W-:-:S07]  /*8bf0*/  MOV R0, UR5 ;  /* 0x0000000500007c02 */ /* 0x004fce0008000f00 */
.L_x_131:
[----:B-1----:R1:W2:Y:S02]  /*8c00*/  SYNCS.PHASECHK.TRANS64.TRYWAIT P0, [R0+URZ], R3 ;  /* 0x00000003000075a7 */ /* 0x0022a400080011ff */
[----:B--2---:R-:W-:Y:S05]  /*8c10*/  @!P0 NANOSLEEP.SYNCS 0x989680 ;  /* 0x009896800000895d */ /* 0x004fea0003900000 */
[----:B------:R-:W2:Y:S02]  /*8c20*/  @!P0 SYNCS.PHASECHK.TRANS64 P0, [R0+URZ], R3 ;  /* 0x00000003000085a7 */ /* 0x000ea400080010ff */
[----:B--2---:R-:W-:Y:S05]  /*8c30*/  @!P0 BRA `(.L_x_131) ;  /* 0xfffffffc00f08947 */ /* 0x004fea000383ffff */
[----:B------:R-:W-:Y:S05]  /*8c40*/  BRA `(.L_x_132) ;  /* 0xffffff9800907947 */ /* 0x000fea000383ffff */
.L_x_43:
[----:B--2---:R-:W-:-:S07]  /*8c50*/  MOV R0, UR5 ;  /* 0x0000000500007c02 */ /* 0x004fce0008000f00 */
.L_x_133:
[----:B-1----:R1:W2:Y:S02]  /*8c60*/  SYNCS.PHASECHK.TRANS64.TRYWAIT P0, [R0+URZ], R3 ;  /* 0x00000003000075a7 */ /* 0x0022a400080011ff */
[----:B--2---:R-:W-:Y:S05]  /*8c70*/  @!P0 NANOSLEEP.SYNCS 0x989680 ;  /* 0x009896800000895d */ /* 0x004fea0003900000 */
[----:B------:R-:W2:Y:S02]  /*8c80*/  @!P0 SYNCS.PHASECHK.TRANS64 P0, [R0+URZ], R3 ;  /* 0x00000003000085a7 */ /* 0x000ea400080010ff */
[----:B--2---:R-:W-:Y:S05]  /*8c90*/  @!P0 BRA `(.L_x_133) ;  /* 0xfffffffc00f08947 */ /* 0x004fea000383ffff */
[----:B------:R-:W-:Y:S05]  /*8ca0*/  BRA `(.L_x_134) ;  /* 0xffffff98009c7947 */ /* 0x000fea000383ffff */
.L_x_44:
[----:B--2---:R-:W-:-:S07]  /*8cb0*/  MOV R0, UR5 ;  /* 0x0000000500007c02 */ /* 0x004fce0008000f00 */
.L_x_135:
[----:B-1----:R1:W2:Y:S02]  /*8cc0*/  SYNCS.PHASECHK.TRANS64.TRYWAIT P0, [R0+URZ], R3 ;  /* 0x00000003000075a7 */ /* 0x0022a400080011ff */
[----:B--2---:R-:W-:Y:S05]  /*8cd0*/  @!P0 NANOSLEEP.SYNCS 0x989680 ;  /* 0x009896800000895d */ /* 0x004fea0003900000 */
[----:B------:R-:W2:Y:S02]  /*8ce0*/  @!P0 SYNCS.PHASECHK.TRANS64 P0, [R0+URZ], R3 ;  /* 0x00000003000085a7 */ /* 0x000ea400080010ff */
[----:B--2---:R-:W-:Y:S05]  /*8cf0*/  @!P0 BRA `(.L_x_135) ;  /* 0xfffffffc00f08947 */ /* 0x004fea000383ffff */
[----:B------:R-:W-:Y:S05]  /*8d00*/  BRA `(.L_x_136) ;  /* 0xffffff9800a87947 */ /* 0x000fea000383ffff */
.L_x_45:
[----:B--2---:R-:W-:-:S07]  /*8d10*/  MOV R0, UR5 ;  /* 0x0000000500007c02 */ /* 0x004fce0008000f00 */
.L_x_137:
[----:B-1----:R1:W2:Y:S02]  /*8d20*/  SYNCS.PHASECHK.TRANS64.TRYWAIT P0, [R0+URZ], R3 ;  /* 0x00000003000075a7 */ /* 0x0022a400080011ff */
[----:B--2---:R-:W-:Y:S05]  /*8d30*/  @!P0 NANOSLEEP.SYNCS 0x989680 ;  /* 0x009896800000895d */ /* 0x004fea0003900000 */
[----:B------:R-:W2:Y:S02]  /*8d40*/  @!P0 SYNCS.PHASECHK.TRANS64 P0, [R0+URZ], R3 ;  /* 0x00000003000085a7 */ /* 0x000ea400080010ff */
[----:B--2---:R-:W-:Y:S05]  /*8d50*/  @!P0 BRA `(.L_x_137) ;  /* 0xfffffffc00f08947 */ /* 0x004fea000383ffff */
[----:B------:R-:W-:Y:S05]  /*8d60*/  BRA `(.L_x_138) ;  /* 0xffffff9800b47947 */ /* 0x000fea000383ffff */
.L_x_46:
[----:B--2---:R-:W-:-:S07]  /*8d70*/  MOV R0, UR5 ;  /* 0x0000000500007c02 */ /* 0x004fce0008000f00 */
.L_x_139:
[----:B-1----:R1:W2:Y:S02]  /*8d80*/  SYNCS.PHASECHK.TRANS64.TRYWAIT P0, [R0+URZ], R3 ;  /* 0x00000003000075a7 */ /* 0x0022a400080011ff */
[----:B--2---:R-:W-:Y:S05]  /*8d90*/  @!P0 NANOSLEEP.SYNCS 0x989680 ;  /* 0x009896800000895d */ /* 0x004fea0003900000 */
[----:B------:R-:W2:Y:S02]  /*8da0*/  @!P0 SYNCS.PHASECHK.TRANS64 P0, [R0+URZ], R3 ;  /* 0x00000003000085a7 */ /* 0x000ea400080010ff */
[----:B--2---:R-:W-:Y:S05]  /*8db0*/  @!P0 BRA `(.L_x_139) ;  /* 0xfffffffc00f08947 */ /* 0x004fea000383ffff */
[----:B------:R-:W-:Y:S05]  /*8dc0*/  BRA `(.L_x_140) ;  /* 0xffffff9800c07947 */ /* 0x000fea000383ffff */
.L_x_47:
[----:B--2---:R-:W-:-:S07]  /*8dd0*/  MOV R0, UR5 ;  /* 0x0000000500007c02 */ /* 0x004fce0008000f00 */
.L_x_141:
[----:B-1----:R1:W2:Y:S02]  /*8de0*/  SYNCS.PHASECHK.TRANS64.TRYWAIT P0, [R0+URZ], R3 ;  /* 0x00000003000075a7 */ /* 0x0022a400080011ff */
[----:B--2---:R-:W-:Y:S05]  /*8df0*/  @!P0 NANOSLEEP.SYNCS 0x989680 ;  /* 0x009896800000895d */ /* 0x004fea0003900000 */
[----:B------:R-:W2:Y:S02]  /*8e00*/  @!P0 SYNCS.PHASECHK.TRANS64 P0, [R0+URZ], R3 ;  /* 0x00000003000085a7 */ /* 0x000ea400080010ff */
[----:B--2---:R-:W-:Y:S05]  /*8e10*/  @!P0 BRA `(.L_x_141) ;  /* 0xfffffffc00f08947 */ /* 0x004fea000383ffff */
[----:B------:R-:W-:Y:S05]  /*8e20*/  BRA `(.L_x_142) ;  /* 0xffffff9800cc7947 */ /* 0x000fea000383ffff */
.L_x_50:
[----:B-1----:R1:W2:Y:S02]  /*8e30*/  SYNCS.PHASECHK.TRANS64.TRYWAIT P0, [R0+URZ+0x150], R4 ;  /* 0x00015004000075a7 */ /* 0x0022a400080011ff */
[----:B--2---:R-:W-:Y:S05]  /*8e40*/  @!P0 NANOSLEEP.SYNCS 0x989680 ;  /* 0x009896800000895d */ /* 0x004fea0003900000 */
[----:B------:R-:W2:Y:S02]  /*8e50*/  @!P0 SYNCS.PHASECHK.TRANS64 P0, [R0+URZ+0x150], R4 ;  /* 0x00015004000085a7 */ /* 0x000ea400080010ff */
[----:B--2---:R-:W-:Y:S05]  /*8e60*/  @!P0 BRA `(.L_x_50) ;  /* 0xfffffffc00f08947 */ /* 0x004fea000383ffff */
[----:B------:R-:W-:Y:S05]  /*8e70*/  BRA `(.L_x_143) ;  /* 0xffffff9c00287947 */ /* 0x000fea000383ffff */
.L_x_51:
[----:B------:R-:W-:-:S07]  /*8e80*/  MOV R0, UR5 ;  /* 0x0000000500007c02 */ /* 0x000fce0008000f00 */
.L_x_144:
[----:B-1----:R1:W2:Y:S02]  /*8e90*/  SYNCS.PHASECHK.TRANS64.TRYWAIT P0, [R0+URZ+0x100], R5 ;  /* 0x00010005000075a7 */ /* 0x0022a400080011ff */
[----:B--2---:R-:W-:Y:S05]  /*8ea0*/  @!P0 NANOSLEEP.SYNCS 0x989680 ;  /* 0x009896800000895d */ /* 0x004fea0003900000 */
[----:B------:R-:W2:Y:S02]  /*8eb0*/  @!P0 SYNCS.PHASECHK.TRANS64 P0, [R0+URZ+0x100], R5 ;  /* 0x00010005000085a7 */ /* 0x000ea400080010ff */
[----:B--2---:R-:W-:Y:S05]  /*8ec0*/  @!P0 BRA `(.L_x_144) ;  /* 0xfffffffc00f08947 */ /* 0x004fea000383ffff */
[----:B------:R-:W-:Y:S05]  /*8ed0*/  BRA `(.L_x_145) ;  /* 0xffffff9c00387947 */ /* 0x000fea000383ffff */
.L_x_52:
[----:B-1----:R1:W2:Y:S02]  /*8ee0*/  SYNCS.PHASECHK.TRANS64.TRYWAIT P1, [R0+URZ+0xf0], R4 ;  /* 0x0000f004000075a7 */ /* 0x0022a400080211ff */
[----:B--2---:R-:W-:Y:S05]  /*8ef0*/  @!P1 NANOSLEEP.SYNCS 0x989680 ;  /* 0x009896800000995d */ /* 0x004fea0003900000 */
[----:B------:R-:W2:Y:S02]  /*8f00*/  @!P1 SYNCS.PHASECHK.TRANS64 P1, [R0+URZ+0xf0], R4 ;  /* 0x0000f004000095a7 */ /* 0x000ea400080210ff */
[----:B--2---:R-:W-:Y:S05]  /*8f10*/  @!P1 BRA `(.L_x_52) ;  /* 0xfffffffc00f09947 */ /* 0x004fea000383ffff */
[----:B------:R-:W-:Y:S05]  /*8f20*/  BRA `(.L_x_146) ;  /* 0xffffff9c00687947 */ /* 0x000fea000383ffff */
.L_x_55:
[----:B------:R-:W-:-:S07]  /*8f30*/  MOV R0, UR5 ;  /* 0x0000000500007c02 */ /* 0x000fce0008000f00 */
.L_x_147:
[----:B-1----:R1:W2:Y:S02]  /*8f40*/  SYNCS.PHASECHK.TRANS64.TRYWAIT P0, [R0+URZ+0x100], R2 ;  /* 0x00010002000075a7 */ /* 0x0022a400080011ff */
[----:B--2---:R-:W-:Y:S05]  /*8f50*/  @!P0 NANOSLEEP.SYNCS 0x989680 ;  /* 0x009896800000895d */ /* 0x004fea0003900000 */
[----:B------:R-:W2:Y:S02]  /*8f60*/  @!P0 SYNCS.PHASECHK.TRANS64 P0, [R0+URZ+0x100], R2 ;  /* 0x00010002000085a7 */ /* 0x000ea400080010ff */
[----:B--2---:R-:W-:Y:S05]  /*8f70*/  @!P0 BRA `(.L_x_147) ;  /* 0xfffffffc00f08947 */ /* 0x004fea000383ffff */
[----:B------:R-:W-:Y:S05]  /*8f80*/  BRA `(.L_x_54) ;  /* 0xffffff9c00bc7947 */ /* 0x000fea000383ffff */
.L_x_62:
[----:B-1----:R1:W2:Y:S02]  /*8f90*/  SYNCS.PHASECHK.TRANS64.TRYWAIT P1, [R0+URZ+0xf0], R2 ;  /* 0x0000f002000075a7 */ /* 0x0022a400080211ff */
[----:B--2---:R-:W-:Y:S05]  /*8fa0*/  @!P1 NANOSLEEP.SYNCS 0x989680 ;  /* 0x009896800000995d */ /* 0x004fea0003900000 */
[----:B------:R-:W2:Y:S02]  /*8fb0*/  @!P1 SYNCS.PHASECHK.TRANS64 P1, [R0+URZ+0xf0], R2 ;  /* 0x0000f002000095a7 */ /* 0x000ea400080210ff */
[----:B--2---:R-:W-:Y:S05]  /*8fc0*/  @!P1 BRA `(.L_x_62) ;  /* 0xfffffffc00f09947 */ /* 0x004fea000383ffff */
[----:B------:R-:W-:Y:S05]  /*8fd0*/  BRA `(.L_x_148) ;  /* 0xffffffa4001c7947 */ /* 0x000fea000383ffff */
.L_x_63:
[----:B------:R-:W-:-:S07]  /*8fe0*/  MOV R2, UR8 ;  /* 0x0000000800027c02 */ /* 0x000fce0008000f00 */
.L_x_149:
[----:B-1----:R1:W2:Y:S02]  /*8ff0*/  SYNCS.PHASECHK.TRANS64.TRYWAIT P0, [R2+URZ+0x130], R0 ;  /* 0x00013000020075a7 */ /* 0x0022a400080011ff */
[----:B--2---:R-:W-:Y:S05]  /*9000*/  @!P0 NANOSLEEP.SYNCS 0x989680 ;  /* 0x009896800000895d */ /* 0x004fea0003900000 */
[----:B------:R-:W2:Y:S02]  /*9010*/  @!P0 SYNCS.PHASECHK.TRANS64 P0, [R2+URZ+0x130], R0 ;  /* 0x00013000020085a7 */ /* 0x000ea400080010ff */
[----:B--2---:R-:W-:Y:S05]  /*9020*/  @!P0 BRA `(.L_x_149) ;  /* 0xfffffffc00f08947 */ /* 0x004fea000383ffff */
[----:B------:R-:W-:Y:S05]  /*9030*/  BRA `(.L_x_150) ;  /* 0xffffffa400547947 */ /* 0x000fea000383ffff */
.L_x_66:
[----:B------:R-:W-:Y:S07]  /*9040*/  MOV R0, UR7 ;  /* 0x0000000700007c02 */ /* 0x000fee0008000f00 */
.L_x_151:
[----:B-1----:R1:W2:Y:S02]  /*9050*/  SYNCS.PHASECHK.TRANS64.TRYWAIT P0, [R0+URZ], R2 ;  /* 0x00000002000075a7 */ /* 0x0022a400080011ff */
[----:B--2---:R-:W-:Y:S05]  /*9060*/  @!P0 NANOSLEEP.SYNCS 0x989680 ;  /* 0x009896800000895d */ /* 0x004fea0003900000 */
[----:B------:R-:W2:Y:S02]  /*9070*/  @!P0 SYNCS.PHASECHK.TRANS64 P0, [R0+URZ], R2 ;  /* 0x00000002000085a7 */ /* 0x000ea400080010ff */
[----:B--2---:R-:W-:Y:S05]  /*9080*/  @!P0 BRA `(.L_x_151) ;  /* 0xfffffffc00f08947 */ /* 0x004fea000383ffff */
[----:B------:R-:W-:Y:S05]  /*9090*/  BRA `(.L_x_65) ;  /* 0xffffffa400707947 */ /* 0x000fea000383ffff */
.L_x_69:
[----:B------:R-:W-:-:S07]  /*90a0*/  MOV R0, UR5 ;  /* 0x0000000500007c02 */ /* 0x000fce0008000f00 */
.L_x_152:
[----:B--2---:R2:W3:Y:S02]  /*90b0*/  SYNCS.PHASECHK.TRANS64.TRYWAIT P0, [R0+URZ], R2 ;  /* 0x00000002000075a7 */ /* 0x0044e400080011ff */
[----:B---3--:R-:W-:Y:S05]  /*90c0*/  @!P0 NANOSLEEP.SYNCS 0x989680 ;  /* 0x009896800000895d */ /* 0x008fea0003900000 */
[----:B------:R-:W3:Y:S02]  /*90d0*/  @!P0 SYNCS.PHASECHK.TRANS64 P0, [R0+URZ], R2 ;  /* 0x00000002000085a7 */ /* 0x000ee400080010ff */
[----:B---3--:R-:W-:Y:S05]  /*90e0*/  @!P0 BRA `(.L_x_152) ;  /* 0xfffffffc00f08947 */ /* 0x008fea000383ffff */
[----:B------:R-:W-:Y:S05]  /*90f0*/  BRA `(.L_x_153) ;  /* 0xffffffa800247947 */ /* 0x000fea000383ffff */
.L_x_70:
[----:B------:R-:W-:-:S07]  /*9100*/  MOV R0, UR5 ;  /* 0x0000000500007c02 */ /* 0x000fce0008000f00 */
.L_x_154:
[----:B-1----:R1:W2:Y:S02]  /*9110*/  SYNCS.PHASECHK.TRANS64.TRYWAIT P0, [R0+URZ], R3 ;  /* 0x00000003000075a7 */ /* 0x0022a400080011ff */
[----:B--2---:R-:W-:Y:S05]  /*9120*/  @!P0 NANOSLEEP.SYNCS 0x989680 ;  /* 0x009896800000895d */ /* 0x004fea0003900000 */
[----:B------:R-:W2:Y:S02]  /*9130*/  @!P0 SYNCS.PHASECHK.TRANS64 P0, [R0+URZ], R3 ;  /* 0x00000003000085a7 */ /* 0x000ea400080010ff */
[----:B--2---:R-:W-:Y:S05]  /*9140*/  @!P0 BRA `(.L_x_154) ;  /* 0xfffffffc00f08947 */ /* 0x004fea000383ffff */
[----:B------:R-:W-:Y:S05]  /*9150*/  BRA `(.L_x_155) ;  /* 0xffffffa800307947 */ /* 0x000fea000383ffff */
.L_x_71:
[----:B------:R-:W-:-:S07]  /*9160*/  MOV R0, UR5 ;  /* 0x0000000500007c02 */ /* 0x000fce0008000f00 */
.L_x_156:
[----:B-1----:R1:W2:Y:S02]  /*9170*/  SYNCS.PHASECHK.TRANS64.TRYWAIT P0, [R0+URZ], R3 ;  /* 0x00000003000075a7 */ /* 0x0022a400080011ff */
[----:B--2---:R-:W-:Y:S05]  /*9180*/  @!P0 NANOSLEEP.SYNCS 0x989680 ;  /* 0x009896800000895d */ /* 0x004fea0003900000 */
[----:B------:R-:W2:Y:S02]  /*9190*/  @!P0 SYNCS.PHASECHK.TRANS64 P0, [R0+URZ], R3 ;  /* 0x00000003000085a7 */ /* 0x000ea400080010ff */
[----:B--2---:R-:W-:Y:S05]  /*91a0*/  @!P0 BRA `(.L_x_156) ;  /* 0xfffffffc00f08947 */ /* 0x004fea000383ffff */
[----:B------:R-:W-:Y:S05]  /*91b0*/  BRA `(.L_x_157) ;  /* 0xffffffa8003c7947 */ /* 0x000fea000383ffff */
.L_x_72:
[----:B-1----:R-:W-:-:S07]  /*91c0*/  MOV R0, UR7 ;  /* 0x0000000700007c02 */ /* 0x002fce0008000f00 */
.L_x_158:
[----:B-1----:R1:W2:Y:S02]  /*91d0*/  SYNCS.PHASECHK.TRANS64.TRYWAIT P0, [R0+URZ], R2 ;  /* 0x00000002000075a7 */ /* 0x0022a400080011ff */
[----:B--2---:R-:W-:Y:S05]  /*91e0*/  @!P0 NANOSLEEP.SYNCS 0x989680 ;  /* 0x009896800000895d */ /* 0x004fea0003900000 */
[----:B------:R-:W2:Y:S02]  /*91f0*/  @!P0 SYNCS.PHASECHK.TRANS64 P0, [R0+URZ], R2 ;  /* 0x00000002000085a7 */ /* 0x000ea400080010ff */
[----:B--2---:R-:W-:Y:S05]  /*9200*/  @!P0 BRA `(.L_x_158) ;  /* 0xfffffffc00f08947 */ /* 0x004fea000383ffff */
[----:B------:R-:W-:Y:S05]  /*9210*/  BRA `(.L_x_159) ;  /* 0xffffffa800487947 */ /* 0x000fea000383ffff */
.L_x_77:
[----:B---3--:R3:W1:Y:S02]  /*9220*/  SYNCS.PHASECHK.TRANS64.TRYWAIT P0, [R0+URZ+0xf0], R2 ;  /* 0x0000f002000075a7 */ /* 0x00866400080011ff */
[----:B-1----:R-:W-:Y:S05]  /*9230*/  @!P0 NANOSLEEP.SYNCS 0x989680 ;  /* 0x009896800000895d */ /* 0x002fea0003900000 */
[----:B------:R-:W1:Y:S02]  /*9240*/  @!P0 SYNCS.PHASECHK.TRANS64 P0, [R0+URZ+0xf0], R2 ;  /* 0x0000f002000085a7 */ /* 0x000e6400080010ff */
[----:B-1----:R-:W-:Y:S05]  /*9250*/  @!P0 BRA `(.L_x_77) ;  /* 0xfffffffc00f08947 */ /* 0x002fea000383ffff */
[----:B------:R-:W-:Y:S05]  /*9260*/  BRA `(.L_x_160) ;  /* 0xffffffac004c7947 */ /* 0x000fea000383ffff */
.L_x_80:
[----:B------:R-:W-:Y:S07]  /*9270*/  MOV R0, UR6 ;  /* 0x0000000600007c02 */ /* 0x000fee0008000f00 */
.L_x_161:
[----:B-1----:R1:W3:Y:S02]  /*9280*/  SYNCS.PHASECHK.TRANS64.TRYWAIT P0, [R0+URZ+0xe8], R2 ;  /* 0x0000e802000075a7 */ /* 0x0022e400080011ff */
[----:B---3--:R-:W-:Y:S05]  /*9290*/  @!P0 NANOSLEEP.SYNCS 0x989680 ;  /* 0x009896800000895d */ /* 0x008fea0003900000 */
[----:B------:R-:W3:Y:S02]  /*92a0*/  @!P0 SYNCS.PHASECHK.TRANS64 P0, [R0+URZ+0xe8], R2 ;  /* 0x0000e802000085a7 */ /* 0x000ee400080010ff */
[----:B---3--:R-:W-:Y:S05]  /*92b0*/  @!P0 BRA `(.L_x_161) ;  /* 0xfffffffc00f08947 */ /* 0x008fea000383ffff */
[----:B------:R-:W-:Y:S05]  /*92c0*/  BRA `(.L_x_79) ;  /* 0xffffffb0002c7947 */ /* 0x000fea000383ffff */
.L_x_83:
[----:B------:R-:W-:Y:S07]  /*92d0*/  MOV R0, UR6 ;  /* 0x0000000600007c02 */ /* 0x000fee0008000f00 */
.L_x_162:
[----:B-1----:R1:W2:Y:S02]  /*92e0*/  SYNCS.PHASECHK.TRANS64.TRYWAIT P0, [R0+URZ+0xd0], R14 ;  /* 0x0000d00e000075a7 */ /* 0x0022a400080011ff */
[----:B--2---:R-:W-:Y:S05]  /*92f0*/  @!P0 NANOSLEEP.SYNCS 0x989680 ;  /* 0x009896800000895d */ /* 0x004fea0003900000 */
[----:B------:R-:W2:Y:S02]  /*9300*/  @!P0 SYNCS.PHASECHK.TRANS64 P0, [R0+URZ+0xd0], R14 ;  /* 0x0000d00e000085a7 */ /* 0x000ea400080010ff */
[----:B--2---:R-:W-:Y:S05]  /*9310*/  @!P0 BRA `(.L_x_162) ;  /* 0xfffffffc00f08947 */ /* 0x004fea000383ffff */
[----:B------:R-:W-:Y:S05]  /*9320*/  BRA `(.L_x_163) ;  /* 0xffffffb000a47947 */ /* 0x000fea000383ffff */
.L_x_84:
[----:B------:R-:W-:Y:S07]  /*9330*/  MOV R0, UR6 ;  /* 0x0000000600007c02 */ /* 0x000fee0008000f00 */
.L_x_164:
[----:B-1----:R1:W2:Y:S02]  /*9340*/  SYNCS.PHASECHK.TRANS64.TRYWAIT P0, [R0+URZ+0xd8], R14 ;  /* 0x0000d80e000075a7 */ /* 0x0022a400080011ff */
[----:B--2---:R-:W-:Y:S05]  /*9350*/  @!P0 NANOSLEEP.SYNCS 0x989680 ;  /* 0x009896800000895d */ /* 0x004fea0003900000 */
[----:B------:R-:W2:Y:S02]  /*9360*/  @!P0 SYNCS.PHASECHK.TRANS64 P0, [R0+URZ+0xd8], R14 ;  /* 0x0000d80e000085a7 */ /* 0x000ea400080010ff */
[----:B--2---:R-:W-:Y:S05]  /*9370*/  @!P0 BRA `(.L_x_164) ;  /* 0xfffffffc00f08947 */ /* 0x004fea000383ffff */
[----:B------:R-:W-:Y:S05]  /*9380*/  BRA `(.L_x_165) ;  /* 0xffffffb400207947 */ /* 0x000fea000383ffff */
.L_x_86:
[----:B------:R-:W-:-:S07]  /*9390*/  MOV R0, UR6 ;  /* 0x0000000600007c02 */ /* 0x000fce0008000f00 */
.L_x_166:
[----:B-1----:R1:W2:Y:S02]  /*93a0*/  SYNCS.PHASECHK.TRANS64.TRYWAIT P0, [R0+URZ+0xd0], R2 ;  /* 0x0000d002000075a7 */ /* 0x0022a400080011ff */
[----:B--2---:R-:W-:Y:S05]  /*93b0*/  @!P0 NANOSLEEP.SYNCS 0x989680 ;  /* 0x009896800000895d */ /* 0x004fea0003900000 */
[----:B------:R-:W2:Y:S02]  /*93c0*/  @!P0 SYNCS.PHASECHK.TRANS64 P0, [R0+URZ+0xd0], R2 ;  /* 0x0000d002000085a7 */ /* 0x000ea400080010ff */
[----:B--2---:R-:W-:Y:S05]  /*93d0*/  @!P0 BRA `(.L_x_166) ;  /* 0xfffffffc00f08947 */ /* 0x004fea000383ffff */
[----:B------:R-:W-:Y:S05]  /*93e0*/  BRA `(.L_x_167) ;  /* 0xffffffb400907947 */ /* 0x000fea000383ffff */
.L_x_88:
[----:B--2---:R2:W4:Y:S02]  /*93f0*/  SYNCS.PHASECHK.TRANS64.TRYWAIT P0, [R0+URZ+0xf0], R2 ;  /* 0x0000f002000075a7 */ /* 0x00452400080011ff */
[----:B----4-:R-:W-:Y:S05]  /*9400*/  @!P0 NANOSLEEP.SYNCS 0x989680 ;  /* 0x009896800000895d */ /* 0x010fea0003900000 */
[----:B------:R-:W4:Y:S02]  /*9410*/  @!P0 SYNCS.PHASECHK.TRANS64 P0, [R0+URZ+0xf0], R2 ;  /* 0x0000f002000085a7 */ /* 0x000f2400080010ff */
[----:B----4-:R-:W-:Y:S05]  /*9420*/  @!P0 BRA `(.L_x_88) ;  /* 0xfffffffc00f08947 */ /* 0x010fea000383ffff */
[----:B------:R-:W-:Y:S05]  /*9430*/  BRA `(.L_x_168) ;  /* 0xffffffb8006c7947 */ /* 0x000fea000383ffff */
.L_x_101:
[----:B-1----:R1:W3:Y:S02]  /*9440*/  SYNCS.PHASECHK.TRANS64.TRYWAIT P1, [R0+URZ+0xc0], R3 ;  /* 0x0000c003000075a7 */ /* 0x0022e400080211ff */
[----:B---3--:R-:W-:Y:S05]  /*9450*/  @!P1 NANOSLEEP.SYNCS 0x989680 ;  /* 0x009896800000995d */ /* 0x008fea0003900000 */
[----:B------:R-:W3:Y:S02]  /*9460*/  @!P1 SYNCS.PHASECHK.TRANS64 P1, [R0+URZ+0xc0], R3 ;  /* 0x0000c003000095a7 */ /* 0x000ee400080210ff */
[----:B---3--:R-:W-:Y:S05]  /*9470*/  @!P1 BRA `(.L_x_101) ;  /* 0xfffffffc00f09947 */ /* 0x008fea000383ffff */
[----:B------:R-:W-:Y:S05]  /*9480*/  BRA `(.L_x_100) ;  /* 0xffffffc8000c7947 */ /* 0x000fea000383ffff */
.L_x_103:
[----:B--2---:R2:W3:Y:S02]  /*9490*/  SYNCS.PHASECHK.TRANS64.TRYWAIT P0, [R195+URZ+0x110], R4 ;  /* 0x00011004c30075a7 */ /* 0x0044e400080011ff */
[----:B---3--:R-:W-:Y:S05]  /*94a0*/  @!P0 NANOSLEEP.SYNCS 0x989680 ;  /* 0x009896800000895d */ /* 0x008fea0003900000 */
[----:B------:R-:W3:Y:S02]  /*94b0*/  @!P0 SYNCS.PHASECHK.TRANS64 P0, [R195+URZ+0x110], R4 ;  /* 0x00011004c30085a7 */ /* 0x000ee400080010ff */
[----:B---3--:R-:W-:Y:S05]  /*94c0*/  @!P0 BRA `(.L_x_103) ;  /* 0xfffffffc00f08947 */ /* 0x008fea000383ffff */
[----:B------:R-:W-:Y:S05]  /*94d0*/  BRA `(.L_x_102) ;  /* 0xffffffc800687947 */ /* 0x000fea000383ffff */
.L_x_112:
[----:B--2---:R2:W3:Y:S02]  /*94e0*/  SYNCS.PHASECHK.TRANS64.TRYWAIT P0, [R5+URZ+0xc0], R3 ;  /* 0x0000c003050075a7 */ /* 0x0044e400080011ff */
[----:B---3--:R-:W-:Y:S05]  /*94f0*/  @!P0 NANOSLEEP.SYNCS 0x989680 ;  /* 0x009896800000895d */ /* 0x008fea0003900000 */
[----:B------:R-:W3:Y:S02]  /*9500*/  @!P0 SYNCS.PHASECHK.TRANS64 P0, [R5+URZ+0xc0], R3 ;  /* 0x0000c003050085a7 */ /* 0x000ee400080010ff */
[----:B---3--:R-:W-:Y:S05]  /*9510*/  @!P0 BRA `(.L_x_112) ;  /* 0xfffffffc00f08947 */ /* 0x008fea000383ffff */
[----:B------:R-:W-:Y:S05]  /*9520*/  BRA `(.L_x_111) ;  /* 0xffffffdc00747947 */ /* 0x000fea000383ffff */
        .weak           $__internal_0_$__cuda_sm10x_tcgen05_guardrail_trap_col_being_dealloced_not_returned_by_alloc
        .type           $__internal_0_$__cuda_sm10x_tcgen05_guardrail_trap_col_being_dealloced_not_returned_by_alloc,@function
        .size           $__internal_0_$__cuda_sm10x_tcgen05_guardrail_trap_col_being_dealloced_not_returned_by_alloc,($__internal_1_$__cuda_sm10x_tcgen05_guardrail_trap_phase_invalid_during_alloc - $__internal_0_$__cuda_sm10x_tcgen05_guardrail_trap_col_being_dealloced_not_returned_by_alloc)
$__internal_0_$__cuda_sm10x_tcgen05_guardrail_trap_col_being_dealloced_not_returned_by_alloc:
[----:B------:R-:W-:Y:S05]  /*9530*/  BPT.TRAP 0x1 ;  /* 0x000000040000795c */ /* 0x000fea0000300000 */
[----:B------:R-:W-:-:S04]  /*9540*/  HFMA2 R3, -RZ, RZ, 0, 0 ;  /* 0x00000000ff037431 */ /* 0x000fc800000001ff */
[----:B------:R-:W-:Y:S05]  /*9550*/  RET.REL.NODEC R2 `(_ZN7cutlass13device_kernelINS_4gemm6kernel13GemmUniversalIN4cute5tupleIJiiiiEEENS1_10collective13CollectiveMmaINS1_35MainloopSm100TmaUmmaWarpSpecializedILi12ELi2ELi4ENS5_IJNS4_1CILi1EEESB_SB_EEEEENS5_IJNSA_ILi128EEESE_NSA_ILi64EEEEEENS_12float_e4m3_tENS5_IJlSB_lEEESH_SI_NS4_8TiledMMAINS4_8MMA_AtomIJNS4_10MMA_TraitsINS4_19SM100_MMA_F8F6F4_SSEJSH_SH_fSE_SE_NS4_17integral_constantINS4_4UMMA5MajorELSP_0EEESQ_NSN_INSO_7ScaleInELSR_0EEESS_EEEEEENS4_6LayoutISC_NS5_IJNSA_ILi0EEESW_SW_EEEEENS5_IJNS4_10UnderscoreESZ_SZ_EEEEENS4_13SM90_TMA_LOADENS4_14ComposedLayoutINS4_7SwizzleILi2ELi4ELi3EEENS4_18smem_ptr_flag_bitsILi8EEENSV_INS5_IJNSA_ILi8EEESF_EEENS5_IJSF_SB_EEEEEEEvNS4_8identityES12_S1C_vS1D_EENS_8epilogue10collective18CollectiveEpilogueINS1F_23Sm100TmaWarpSpecializedILi2ELi2ELi64ELb0ELb0EEEJSG_NS5_IJNSV_ISE_SB_EENSV_ISF_SB_EEEEESH_SI_SH_SI_NS1F_6fusion15FusionCallbacksIS1J_NS1N_23LinCombPerRowBiasEltActINS1F_6thread4ReLuESH_fSH_SH_fLi16ELNS_15FloatRoundStyleE2EEESG_S1M_JEEENS4_5SM1004TMEM4LOAD26SM100_TMEM_LOAD_32dp32b64xES12_S1C_NS4_39AutoVectorizingCopyWithAssumedAlignmentILi128EEENS4_14SM90_TMA_STOREES1C_S20_S20_EEEvvEEEEvNT_6ParamsE) ;  /* 0xffffff6802a87950 */ /* 0x000fea0003c3ffff */
        .weak           $__internal_1_$__cuda_sm10x_tcgen05_guardrail_trap_phase_invalid_during_alloc
        .type           $__internal_1_$__cuda_sm10x_tcgen05_guardrail_trap_phase_invalid_during_alloc,@function
        .size           $__internal_1_$__cuda_sm10x_tcgen05_guardrail_trap_phase_invalid_during_alloc,($__internal_2_$__cuda_sm10x_tcgen05_guardrail_trap_unallocated_columns_being_dealloced - $__internal_1_$__cuda_sm10x_tcgen05_guardrail_trap_phase_invalid_during_alloc)
$__internal_1_$__cuda_sm10x_tcgen05_guardrail_trap_phase_invalid_during_alloc:
[----:B------:R-:W-:Y:S05]  /*9560*/  BPT.TRAP 0x1 ;  /* 0x000000040000795c */ /* 0x000fea0000300000 */
[----:B------:R-:W-:-:S04]  /*9570*/  MOV R3, 0x0 ;  /* 0x0000000000037802 */ /* 0x000fc80000000f00 */
[----:B------:R-:W-:Y:S05]  /*9580*/  RET.REL.NODEC R2 `(_ZN7cutlass13device_kernelINS_4gemm6kernel13GemmUniversalIN4cute5tupleIJiiiiEEENS1_10collective13CollectiveMmaINS1_35MainloopSm100TmaUmmaWarpSpecializedILi12ELi2ELi4ENS5_IJNS4_1CILi1EEESB_SB_EEEEENS5_IJNSA_ILi128EEESE_NSA_ILi64EEEEEENS_12float_e4m3_tENS5_IJlSB_lEEESH_SI_NS4_8TiledMMAINS4_8MMA_AtomIJNS4_10MMA_TraitsINS4_19SM100_MMA_F8F6F4_SSEJSH_SH_fSE_SE_NS4_17integral_constantINS4_4UMMA5MajorELSP_0EEESQ_NSN_INSO_7ScaleInELSR_0EEESS_EEEEEENS4_6LayoutISC_NS5_IJNSA_ILi0EEESW_SW_EEEEENS5_IJNS4_10UnderscoreESZ_SZ_EEEEENS4_13SM90_TMA_LOADENS4_14ComposedLayoutINS4_7SwizzleILi2ELi4ELi3EEENS4_18smem_ptr_flag_bitsILi8EEENSV_INS5_IJNSA_ILi8EEESF_EEENS5_IJSF_SB_EEEEEEEvNS4_8identityES12_S1C_vS1D_EENS_8epilogue10collective18CollectiveEpilogueINS1F_23Sm100TmaWarpSpecializedILi2ELi2ELi64ELb0ELb0EEEJSG_NS5_IJNSV_ISE_SB_EENSV_ISF_SB_EEEEESH_SI_SH_SI_NS1F_6fusion15FusionCallbacksIS1J_NS1N_23LinCombPerRowBiasEltActINS1F_6thread4ReLuESH_fSH_SH_fLi16ELNS_15FloatRoundStyleE2EEESG_S1M_JEEENS4_5SM1004TMEM4LOAD26SM100_TMEM_LOAD_32dp32b64xES12_S1C_NS4_39AutoVectorizingCopyWithAssumedAlignmentILi128EEENS4_14SM90_TMA_STOREES1C_S20_S20_EEEvvEEEEvNT_6ParamsE) ;  /* 0xffffff68029c7950 */ /* 0x000fea0003c3ffff */
        .weak           $__internal_2_$__cuda_sm10x_tcgen05_guardrail_trap_unallocated_columns_being_dealloced
        .type           $__internal_2_$__cuda_sm10x_tcgen05_guardrail_trap_unallocated_columns_being_dealloced,@function
        .size           $__internal_2_$__cuda_sm10x_tcgen05_guardrail_trap_unallocated_columns_being_dealloced,(.L_x_170 - $__internal_2_$__cuda_sm10x_tcgen05_guardrail_trap_unallocated_columns_being_dealloced)
$__internal_2_$__cuda_sm10x_tcgen05_guardrail_trap_unallocated_columns_being_dealloced:
[----:B------:R-:W-:Y:S05]  /*9590*/  BPT.TRAP 0x1 ;  /* 0x000000040000795c */ /* 0x000fea0000300000 */
[----:B------:R-:W-:-:S04]  /*95a0*/  HFMA2 R3, -RZ, RZ, 0, 0 ;  /* 0x00000000ff037431 */ /* 0x000fc800000001ff */
[----:B------:R-:W-:Y:S05]  /*95b0*/  RET.REL.NODEC R2 `(_ZN7cutlass13device_kernelINS_4gemm6kernel13GemmUniversalIN4cute5tupleIJiiiiEEENS1_10collective13CollectiveMmaINS1_35MainloopSm100TmaUmmaWarpSpecializedILi12ELi2ELi4ENS5_IJNS4_1CILi1EEESB_SB_EEEEENS5_IJNSA_ILi128EEESE_NSA_ILi64EEEEEENS_12float_e4m3_tENS5_IJlSB_lEEESH_SI_NS4_8TiledMMAINS4_8MMA_AtomIJNS4_10MMA_TraitsINS4_19SM100_MMA_F8F6F4_SSEJSH_SH_fSE_SE_NS4_17integral_constantINS4_4UMMA5MajorELSP_0EEESQ_NSN_INSO_7ScaleInELSR_0EEESS_EEEEEENS4_6LayoutISC_NS5_IJNSA_ILi0EEESW_SW_EEEEENS5_IJNS4_10UnderscoreESZ_SZ_EEEEENS4_13SM90_TMA_LOADENS4_14ComposedLayoutINS4_7SwizzleILi2ELi4ELi3EEENS4_18smem_ptr_flag_bitsILi8EEENSV_INS5_IJNSA_ILi8EEESF_EEENS5_IJSF_SB_EEEEEEEvNS4_8identityES12_S1C_vS1D_EENS_8epilogue10collective18CollectiveEpilogueINS1F_23Sm100TmaWarpSpecializedILi2ELi2ELi64ELb0ELb0EEEJSG_NS5_IJNSV_ISE_SB_EENSV_ISF_SB_EEEEESH_SI_SH_SI_NS1F_6fusion15FusionCallbacksIS1J_NS1N_23LinCombPerRowBiasEltActINS1F_6thread4ReLuESH_fSH_SH_fLi16ELNS_15FloatRoundStyleE2EEESG_S1M_JEEENS4_5SM1004TMEM4LOAD26SM100_TMEM_LOAD_32dp32b64xES12_S1C_NS4_39AutoVectorizingCopyWithAssumedAlignmentILi128EEENS4_14SM90_TMA_STOREES1C_S20_S20_EEEvvEEEEvNT_6ParamsE) ;  /* 0xffffff6802907950 */ /* 0x000fea0003c3ffff */
.L_x_169:
[----:B------:R-:W-:-:S00]  /*95c0*/  BRA `(.L_x_169) ;  /* 0xfffffffc00fc7947 */ /* 0x000fc0000383ffff */
[----:B------:R-:W-:-:S00]  /*95d0*/  NOP ;  /* 0x0000000000007918 */ /* 0x000fc00000000000 */
        /* <DEDUP_REMOVED lines=10> */
.L_x_170:


//--------------------- .nv.global.init           --------------------------
	.section	.nv.global.init,"aw",@progbits
.nv.global.init:
	.type		$str$27,@object
	.size		$str$27,($str$28 - $str$27)
$str$27:
        /*0000*/ 	.byte	0x28, 0x61, 0x64, 0x64, 0x72, 0x65, 0x73, 0x73, 0x20, 0x26, 0x20, 0x6d, 0x61, 0x73, 0x6b, 0x29
        /*0010*/ 	.byte	0x20, 0x3d, 0x3d, 0x20, 0x30, 0x00
	.type		$str$28,@object
	.size		$str$28,($str$26 - $str$28)
$str$28:
        /*0016*/ 	.byte	0x2f, 0x74, 0x6d, 0x70, 0x2f, 0x63, 0x75, 0x74, 0x6c, 0x61, 0x73, 0x73, 0x5f, 0x73, 0x77, 0x65
        /*0026*/ 	.byte	0x65, 0x70, 0x5f, 0x73, 0x72, 0x63, 0x2f, 0x69, 0x6e, 0x63, 0x6c, 0x75, 0x64, 0x65, 0x2f, 0x63
        /*0036*/ 	.byte	0x75, 0x74, 0x65, 0x2f, 0x70, 0x6f, 0x69, 0x6e, 0x74, 0x65, 0x72, 0x5f, 0x66, 0x6c, 0x61, 0x67
        /*0046*/ 	.byte	0x67, 0x65, 0x64, 0x2e, 0x68, 0x70, 0x70, 0x00
	.type		$str$26,@object
	.size		$str$26,($str$25 - $str$26)
$str$26:
        /*004e*/ 	.byte	0x2f, 0x74, 0x6d, 0x70, 0x2f, 0x63, 0x75, 0x74, 0x6c, 0x61, 0x73, 0x73, 0x5f, 0x73, 0x77, 0x65
        /*005e*/ 	.byte	0x65, 0x70, 0x5f, 0x73, 0x72, 0x63, 0x2f, 0x69, 0x6e, 0x63, 0x6c, 0x75, 0x64, 0x65, 0x2f, 0x63
        /*006e*/ 	.byte	0x75, 0x74, 0x65, 0x2f, 0x61, 0x74, 0x6f, 0x6d, 0x2f, 0x63, 0x6f, 0x70, 0x79, 0x5f, 0x74, 0x72
        /*007e*/ 	.byte	0x61, 0x69, 0x74, 0x73, 0x5f, 0x73, 0x6d, 0x31, 0x30, 0x30, 0x2e, 0x68, 0x70, 0x70, 0x00
	.type		$str$25,@object
	.size		$str$25,(__unnamed_1 - $str$25)
$str$25:
        /*008d*/ 	.byte	0x28, 0x28, 0x75, 0x69, 0x6e, 0x74, 0x33, 0x32, 0x5f, 0x74, 0x28, 0x74, 0x68, 0x72, 0x65, 0x61
        /*009d*/ 	.byte	0x64, 0x49, 0x64, 0x78, 0x2e, 0x78, 0x29, 0x20, 0x2f, 0x20, 0x33, 0x32, 0x29, 0x20, 0x25, 0x20
        /*00ad*/ 	.byte	0x34, 0x29, 0x20, 0x3d, 0x3d, 0x20, 0x28, 0x28, 0x28, 0x74, 0x6d, 0x65, 0x6d, 0x5f, 0x61, 0x64
        /*00bd*/ 	.byte	0x64, 0x72, 0x20, 0x3e, 0x3e, 0x20, 0x31, 0x36, 0x29, 0x20, 0x2f, 0x20, 0x33, 0x32, 0x29, 0x20
        /*00cd*/ 	.byte	0x25, 0x20, 0x34, 0x29, 0x00
	.type		__unnamed_1,@object
	.size		__unnamed_1,(__unnamed_2 - __unnamed_1)
__unnamed_1:
        /*00d2*/ 	.byte	0x61, 0x75, 0x74, 0x6f, 0x20, 0x63, 0x75, 0x74, 0x65, 0x3a, 0x3a, 0x61, 0x73, 0x5f, 0x70, 0x6f
        /* <DEDUP_REMOVED lines=24> */
        /*0262*/ 	.byte	0x43, 0x3c, 0x38, 0x31, 0x39, 0x32, 0x3e, 0x3e, 0x3e, 0x3e, 0x5d, 0x00
	.type		__unnamed_2,@object
	.size		__unnamed_2,(.L_2 - __unnamed_2)
__unnamed_2:
        /* <DEDUP_REMOVED lines=42> */
        /*050e*/ 	.byte	0x3e, 0x3e, 0x3e, 0x3e, 0x5d, 0x00
.L_2:


//--------------------- .nv.shared._ZN7cutlass13device_kernelINS_4gemm6kernel13GemmUniversalIN4cute5tupleIJiiiiEEENS1_10collective13CollectiveMmaINS1_35MainloopSm100TmaUmmaWarpSpecializedILi12ELi2ELi4ENS5_IJNS4_1CILi1EEESB_SB_EEEEENS5_IJNSA_ILi128EEESE_NSA_ILi64EEEEEENS_12float_e4m3_tENS5_IJlSB_lEEESH_SI_NS4_8TiledMMAINS4_8MMA_AtomIJNS4_10MMA_TraitsINS4_19SM100_MMA_F8F6F4_SSEJSH_SH_fSE_SE_NS4_17integral_constantINS4_4UMMA5MajorELSP_0EEESQ_NSN_INSO_7ScaleInELSR_0EEESS_EEEEEENS4_6LayoutISC_NS5_IJNSA_ILi0EEESW_SW_EEEEENS5_IJNS4_10UnderscoreESZ_SZ_EEEEENS4_13SM90_TMA_LOADENS4_14ComposedLayoutINS4_7SwizzleILi2ELi4ELi3EEENS4_18smem_ptr_flag_bitsILi8EEENSV_INS5_IJNSA_ILi8EEESF_EEENS5_IJSF_SB_EEEEEEEvNS4_8identityES12_S1C_vS1D_EENS_8epilogue10collective18CollectiveEpilogueINS1F_23Sm100TmaWarpSpecializedILi2ELi2ELi64ELb0ELb0EEEJSG_NS5_IJNSV_ISE_SB_EENSV_ISF_SB_EEEEESH_SI_SH_SI_NS1F_6fusion15FusionCallbacksIS1J_NS1N_23LinCombPerRowBiasEltActINS1F_6thread4ReLuESH_fSH_SH_fLi16ELNS_15FloatRoundStyleE2EEESG_S1M_JEEENS4_5SM1004TMEM4LOAD26SM100_TMEM_LOAD_32dp32b64xES12_S1C_NS4_39AutoVectorizingCopyWithAssumedAlignmentILi128EEENS4_14SM90_TMA_STOREES1C_S20_S20_EEEvvEEEEvNT_6ParamsE --------------------------
	.section	.nv.shared._ZN7cutlass13device_kernelINS_4gemm6kernel13GemmUniversalIN4cute5tupleIJiiiiEEENS1_10collective13CollectiveMmaINS1_35MainloopSm100TmaUmmaWarpSpecializedILi12ELi2ELi4ENS5_IJNS4_1CILi1EEESB_SB_EEEEENS5_IJNSA_ILi128EEESE_NSA_ILi64EEEEEENS_12float_e4m3_tENS5_IJlSB_lEEESH_SI_NS4_8TiledMMAINS4_8MMA_AtomIJNS4_10MMA_TraitsINS4_19SM100_MMA_F8F6F4_SSEJSH_SH_fSE_SE_NS4_17integral_constantINS4_4UMMA5MajorELSP_0EEESQ_NSN_INSO_7ScaleInELSR_0EEESS_EEEEEENS4_6LayoutISC_NS5_IJNSA_ILi0EEESW_SW_EEEEENS5_IJNS4_10UnderscoreESZ_SZ_EEEEENS4_13SM90_TMA_LOADENS4_14ComposedLayoutINS4_7SwizzleILi2ELi4ELi3EEENS4_18smem_ptr_flag_bitsILi8EEENSV_INS5_IJNSA_ILi8EEESF_EEENS5_IJSF_SB_EEEEEEEvNS4_8identityES12_S1C_vS1D_EENS_8epilogue10collective18CollectiveEpilogueINS1F_23Sm100TmaWarpSpecializedILi2ELi2ELi64ELb0ELb0EEEJSG_NS5_IJNSV_ISE_SB_EENSV_ISF_SB_EEEEESH_SI_SH_SI_NS1F_6fusion15FusionCallbacksIS1J_NS1N_23LinCombPerRowBiasEltActINS1F_6thread4ReLuESH_fSH_SH_fLi16ELNS_15FloatRoundStyleE2EEESG_S1M_JEEENS4_5SM1004TMEM4LOAD26SM100_TMEM_LOAD_32dp32b64xES12_S1C_NS4_39AutoVectorizingCopyWithAssumedAlignmentILi128EEENS4_14SM90_TMA_STOREES1C_S20_S20_EEEvvEEEEvNT_6ParamsE,"aw",@nobits
	.sectionflags	@""
	.align	16
	.zero		1024


//--------------------- .nv.shared.reserved.0     --------------------------
	.section	.nv.shared.reserved.0,"aw",@nobits
	.weak		__nv_reservedSMEM_offset_0_alias
	.size		__nv_reservedSMEM_offset_0_alias, 0, 64
	.other		__nv_reservedSMEM_offset_0_alias,@"STO_CUDA_RESERVED_SHARED STV_DEFAULT"
__nv_reservedSMEM_offset_0_alias:
	.zero		0
.nv.shared.reserved.0:
	.zero		64
	.weak		__nv_reservedSMEM_tcgen05_partition
	.type		__nv_reservedSMEM_tcgen05_partition,@object
	.size		__nv_reservedSMEM_tcgen05_partition,(.L_0 - __nv_reservedSMEM_tcgen05_partition)
__nv_reservedSMEM_tcgen05_partition:
	.zero		32
.L_0:


//--------------------- .nv.global                --------------------------
	.section	.nv.global,"aw",@nobits
.nv.global:
	.type		_ZN39_INTERNAL_e0b0eef2_4_k_cu_8cd24f4e_26614cute1_E,@object
	.size		_ZN39_INTERNAL_e0b0eef2_4_k_cu_8cd24f4e_26614cute1_E,(_ZN39_INTERNAL_e0b0eef2_4_k_cu_8cd24f4e_26614cuda3std3__45__cpo6cbeginE - _ZN39_INTERNAL_e0b0eef2_4_k_cu_8cd24f4e_26614cute1_E)
_ZN39_INTERNAL_e0b0eef2_4_k_cu_8cd24f4e_26614cute1_E:
	.zero		1
	.type		_ZN39_INTERNAL_e0b0eef2_4_k_cu_8cd24f4e_26614cuda3std3__45__cpo6cbeginE,@object
	.size		_ZN39_INTERNAL_e0b0eef2_4_k_cu_8cd24f4e_26614cuda3std3__45__cpo6cbeginE,(_ZN39_INTERNAL_e0b0eef2_4_k_cu_8cd24f4e_26614cuda3std3__48in_placeE - _ZN39_INTERNAL_e0b0eef2_4_k_cu_8cd24f4e_26614cuda3std3__45__cpo6cbeginE)
_ZN39_INTERNAL_e0b0eef2_4_k_cu_8cd24f4e_26614cuda3std3__45__cpo6cbeginE:
	.zero		1
	.type		_ZN39_INTERNAL_e0b0eef2_4_k_cu_8cd24f4e_26614cuda3std3__48in_placeE,@object
	.size		_ZN39_INTERNAL_e0b0eef2_4_k_cu_8cd24f4e_26614cuda3std3__48in_placeE,(_ZN39_INTERNAL_e0b0eef2_4_k_cu_8cd24f4e_26614cuda3std6ranges3__45__cpo9iter_moveE - _ZN39_INTERNAL_e0b0eef2_4_k_cu_8cd24f4e_26614cuda3std3__48in_placeE)
_ZN39_INTERNAL_e0b0eef2_4_k_cu_8cd24f4e_26614cuda3std3__48in_placeE:
	.zero		1
	.type		_ZN39_INTERNAL_e0b0eef2_4_k_cu_8cd24f4e_26614cuda3std6ranges3__45__cpo9iter_moveE,@object
	.size		_ZN39_INTERNAL_e0b0eef2_4_k_cu_8cd24f4e_26614cuda3std6ranges3__45__cpo9iter_moveE,(_ZN39_INTERNAL_e0b0eef2_4_k_cu_8cd24f4e_26614cuda3std3__45__cpo5beginE - _ZN39_INTERNAL_e0b0eef2_4_k_cu_8cd24f4e_26614cuda3std6ranges3__45__cpo9iter_moveE)
_ZN39_INTERNAL_e0b0eef2_4_k_cu_8cd24f4e_26614cuda3std6ranges3__45__cpo9iter_moveE:
	.zero		1
	.type		_ZN39_INTERNAL_e0b0eef2_4_k_cu_8cd24f4e_26614cuda3std3__45__cpo5beginE,@object
	.size		_ZN39_INTERNAL_e0b0eef2_4_k_cu_8cd24f4e_26614cuda3std3__45__cpo5beginE,(_ZN39_INTERNAL_e0b0eef2_4_k_cu_8cd24f4e_26614cuda3std3__441_GLOBAL__N__e0b0eef2_4_k_cu_8cd24f4e_26616ignoreE - _ZN39_INTERNAL_e0b0eef2_4_k_cu_8cd24f4e_26614cuda3std3__45__cpo5beginE)
_ZN39_INTERNAL_e0b0eef2_4_k_cu_8cd24f4e_26614cuda3std3__45__cpo5beginE:
	.zero		1
	.type		_ZN39_INTERNAL_e0b0eef2_4_k_cu_8cd24f4e_26614cuda3std3__441_GLOBAL__N__e0b0eef2_4_k_cu_8cd24f4e_26616ignoreE,@object
	.size		_ZN39_INTERNAL_e0b0eef2_4_k_cu_8cd24f4e_26614cuda3std3__441_GLOBAL__N__e0b0eef2_4_k_cu_8cd24f4e_26616ignoreE,(_ZN39_INTERNAL_e0b0eef2_4_k_cu_8cd24f4e_26614cute7productE - _ZN39_INTERNAL_e0b0eef2_4_k_cu_8cd24f4e_26614cuda3std3__441_GLOBAL__N__e0b0eef2_4_k_cu_8cd24f4e_26616ignoreE)
_ZN39_INTERNAL_e0b0eef2_4_k_cu_8cd24f4e_26614cuda3std3__441_GLOBAL__N__e0b0eef2_4_k_cu_8cd24f4e_26616ignoreE:
	.zero		1
	.type		_ZN39_INTERNAL_e0b0eef2_4_k_cu_8cd24f4e_26614cute7productE,@object
	.size		_ZN39_INTERNAL_e0b0eef2_4_k_cu_8cd24f4e_26614cute7productE,(_ZN39_INTERNAL_e0b0eef2_4_k_cu_8cd24f4e_26614cuda3std3__45__cpo3endE - _ZN39_INTERNAL_e0b0eef2_4_k_cu_8cd24f4e_26614cute7productE)
_ZN39_INTERNAL_e0b0eef2_4_k_cu_8cd24f4e_26614cute7productE:
	.zero		1
	.type		_ZN39_INTERNAL_e0b0eef2_4_k_cu_8cd24f4e_26614cuda3std3__45__cpo3endE,@object
	.size		_ZN39_INTERNAL_e0b0eef2_4_k_cu_8cd24f4e_26614cuda3std3__45__cpo3endE,(_ZN39_INTERNAL_e0b0eef2_4_k_cu_8cd24f4e_26614cuda3std3__419piecewise_constructE - _ZN39_INTERNAL_e0b0eef2_4_k_cu_8cd24f4e_26614cuda3std3__45__cpo3endE)
_ZN39_INTERNAL_e0b0eef2_4_k_cu_8cd24f4e_26614cuda3std3__45__cpo3endE:
	.zero		1
	.type		_ZN39_INTERNAL_e0b0eef2_4_k_cu_8cd24f4e_26614cuda3std3__419piecewise_constructE,@object
	.size		_ZN39_INTERNAL_e0b0eef2_4_k_cu_8cd24f4e_26614cuda3std3__419piecewise_constructE,(_ZN39_INTERNAL_e0b0eef2_4_k_cu_8cd24f4e_26614cuda3std3__45__cpo4cendE - _ZN39_INTERNAL_e0b0eef2_4_k_cu_8cd24f4e_26614cuda3std3__419piecewise_constructE)
_ZN39_INTERNAL_e0b0eef2_4_k_cu_8cd24f4e_26614cuda3std3__419piecewise_constructE:
	.zero		1
	.type		_ZN39_INTERNAL_e0b0eef2_4_k_cu_8cd24f4e_26614cuda3std3__45__cpo4cendE,@object
	.size		_ZN39_INTERNAL_e0b0eef2_4_k_cu_8cd24f4e_26614cuda3std3__45__cpo4cendE,(_ZN39_INTERNAL_e0b0eef2_4_k_cu_8cd24f4e_26614cuda3std6ranges3__45__cpo4swapE - _ZN39_INTERNAL_e0b0eef2_4_k_cu_8cd24f4e_26614cuda3std3__45__cpo4cendE)
_ZN39_INTERNAL_e0b0eef2_4_k_cu_8cd24f4e_26614cuda3std3__45__cpo4cendE:
	.zero		1
	.type		_ZN39_INTERNAL_e0b0eef2_4_k_cu_8cd24f4e_26614cuda3std6ranges3__45__cpo4swapE,@object
	.size		_ZN39_INTERNAL_e0b0eef2_4_k_cu_8cd24f4e_26614cuda3std6ranges3__45__cpo4swapE,(.L_10 - _ZN39_INTERNAL_e0b0eef2_4_k_cu_8cd24f4e_26614cuda3std6ranges3__45__cpo4swapE)
_ZN39_INTERNAL_e0b0eef2_4_k_cu_8cd24f4e_26614cuda3std6ranges3__45__cpo4swapE:
	.zero		1
.L_10:


//--------------------- .nv.constant0._ZN7cutlass13device_kernelINS_4gemm6kernel13GemmUniversalIN4cute5tupleIJiiiiEEENS1_10collective13CollectiveMmaINS1_35MainloopSm100TmaUmmaWarpSpecializedILi12ELi2ELi4ENS5_IJNS4_1CILi1EEESB_SB_EEEEENS5_IJNSA_ILi128EEESE_NSA_ILi64EEEEEENS_12float_e4m3_tENS5_IJlSB_lEEESH_SI_NS4_8TiledMMAINS4_8MMA_AtomIJNS4_10MMA_TraitsINS4_19SM100_MMA_F8F6F4_SSEJSH_SH_fSE_SE_NS4_17integral_constantINS4_4UMMA5MajorELSP_0EEESQ_NSN_INSO_7ScaleInELSR_0EEESS_EEEEEENS4_6LayoutISC_NS5_IJNSA_ILi0EEESW_SW_EEEEENS5_IJNS4_10UnderscoreESZ_SZ_EEEEENS4_13SM90_TMA_LOADENS4_14ComposedLayoutINS4_7SwizzleILi2ELi4ELi3EEENS4_18smem_ptr_flag_bitsILi8EEENSV_INS5_IJNSA_ILi8EEESF_EEENS5_IJSF_SB_EEEEEEEvNS4_8identityES12_S1C_vS1D_EENS_8epilogue10collective18CollectiveEpilogueINS1F_23Sm100TmaWarpSpecializedILi2ELi2ELi64ELb0ELb0EEEJSG_NS5_IJNSV_ISE_SB_EENSV_ISF_SB_EEEEESH_SI_SH_SI_NS1F_6fusion15FusionCallbacksIS1J_NS1N_23LinCombPerRowBiasEltActINS1F_6thread4ReLuESH_fSH_SH_fLi16ELNS_15FloatRoundStyleE2EEESG_S1M_JEEENS4_5SM1004TMEM4LOAD26SM100_TMEM_LOAD_32dp32b64xES12_S1C_NS4_39AutoVectorizingCopyWithAssumedAlignmentILi128EEENS4_14SM90_TMA_STOREES1C_S20_S20_EEEvvEEEEvNT_6ParamsE --------------------------
	.section	.nv.constant0._ZN7cutlass13device_kernelINS_4gemm6kernel13GemmUniversalIN4cute5tupleIJiiiiEEENS1_10collective13CollectiveMmaINS1_35MainloopSm100TmaUmmaWarpSpecializedILi12ELi2ELi4ENS5_IJNS4_1CILi1EEESB_SB_EEEEENS5_IJNSA_ILi128EEESE_NSA_ILi64EEEEEENS_12float_e4m3_tENS5_IJlSB_lEEESH_SI_NS4_8TiledMMAINS4_8MMA_AtomIJNS4_10MMA_TraitsINS4_19SM100_MMA_F8F6F4_SSEJSH_SH_fSE_SE_NS4_17integral_constantINS4_4UMMA5MajorELSP_0EEESQ_NSN_INSO_7ScaleInELSR_0EEESS_EEEEEENS4_6LayoutISC_NS5_IJNSA_ILi0EEESW_SW_EEEEENS5_IJNS4_10UnderscoreESZ_SZ_EEEEENS4_13SM90_TMA_LOADENS4_14ComposedLayoutINS4_7SwizzleILi2ELi4ELi3EEENS4_18smem_ptr_flag_bitsILi8EEENSV_INS5_IJNSA_ILi8EEESF_EEENS5_IJSF_SB_EEEEEEEvNS4_8identityES12_S1C_vS1D_EENS_8epilogue10collective18CollectiveEpilogueINS1F_23Sm100TmaWarpSpecializedILi2ELi2ELi64ELb0ELb0EEEJSG_NS5_IJNSV_ISE_SB_EENSV_ISF_SB_EEEEESH_SI_SH_SI_NS1F_6fusion15FusionCallbacksIS1J_NS1N_23LinCombPerRowBiasEltActINS1F_6thread4ReLuESH_fSH_SH_fLi16ELNS_15FloatRoundStyleE2EEESG_S1M_JEEENS4_5SM1004TMEM4LOAD26SM100_TMEM_LOAD_32dp32b64xES12_S1C_NS4_39AutoVectorizingCopyWithAssumedAlignmentILi128EEENS4_14SM90_TMA_STOREES1C_S20_S20_EEEvvEEEEvNT_6ParamsE,"a",@progbits
	.sectionflags	@""
	.align	4
.nv.constant0._ZN7cutlass13device_kernelINS_4gemm6kernel13GemmUniversalIN4cute5tupleIJiiiiEEENS1_10collective13CollectiveMmaINS1_35MainloopSm100TmaUmmaWarpSpecializedILi12ELi2ELi4ENS5_IJNS4_1CILi1EEESB_SB_EEEEENS5_IJNSA_ILi128EEESE_NSA_ILi64EEEEEENS_12float_e4m3_tENS5_IJlSB_lEEESH_SI_NS4_8TiledMMAINS4_8MMA_AtomIJNS4_10MMA_TraitsINS4_19SM100_MMA_F8F6F4_SSEJSH_SH_fSE_SE_NS4_17integral_constantINS4_4UMMA5MajorELSP_0EEESQ_NSN_INSO_7ScaleInELSR_0EEESS_EEEEEENS4_6LayoutISC_NS5_IJNSA_ILi0EEESW_SW_EEEEENS5_IJNS4_10UnderscoreESZ_SZ_EEEEENS4_13SM90_TMA_LOADENS4_14ComposedLayoutINS4_7SwizzleILi2ELi4ELi3EEENS4_18smem_ptr_flag_bitsILi8EEENSV_INS5_IJNSA_ILi8EEESF_EEENS5_IJSF_SB_EEEEEEEvNS4_8identityES12_S1C_vS1D_EENS_8epilogue10collective18CollectiveEpilogueINS1F_23Sm100TmaWarpSpecializedILi2ELi2ELi64ELb0ELb0EEEJSG_NS5_IJNSV_ISE_SB_EENSV_ISF_SB_EEEEESH_SI_SH_SI_NS1F_6fusion15FusionCallbacksIS1J_NS1N_23LinCombPerRowBiasEltActINS1F_6thread4ReLuESH_fSH_SH_fLi16ELNS_15FloatRoundStyleE2EEESG_S1M_JEEENS4_5SM1004TMEM4LOAD26SM100_TMEM_LOAD_32dp32b64xES12_S1C_NS4_39AutoVectorizingCopyWithAssumedAlignmentILi128EEENS4_14SM90_TMA_STOREES1C_S20_S20_EEEvvEEEEvNT_6ParamsE:
	.zero		2944


//--------------------- SYMBOLS --------------------------

	.type		.nv.reservedSmem.offset0,@object
	.size		.nv.reservedSmem.offset0,0x4
	.type		.nv.reservedSmem.cap,@object
	.size		.nv.reservedSmem.cap,0x4
	.type		__assertfail,@function
